//
// Generated by NVIDIA NVVM Compiler
//
// Compiler Build ID: CL-36424714
// Cuda compilation tools, release 13.0, V13.0.88
// Based on NVVM 20.0.0
//

.version 9.0
.target sm_100
.address_size 64

	// .globl	_Z18assign_and_computePKfS0_S0_S0_PiPfS2_S1_ii

.visible .entry _Z18assign_and_computePKfS0_S0_S0_PiPfS2_S1_ii(
	.param .u64 .ptr .align 1 _Z18assign_and_computePKfS0_S0_S0_PiPfS2_S1_ii_param_0,
	.param .u64 .ptr .align 1 _Z18assign_and_computePKfS0_S0_S0_PiPfS2_S1_ii_param_1,
	.param .u64 .ptr .align 1 _Z18assign_and_computePKfS0_S0_S0_PiPfS2_S1_ii_param_2,
	.param .u64 .ptr .align 1 _Z18assign_and_computePKfS0_S0_S0_PiPfS2_S1_ii_param_3,
	.param .u64 .ptr .align 1 _Z18assign_and_computePKfS0_S0_S0_PiPfS2_S1_ii_param_4,
	.param .u64 .ptr .align 1 _Z18assign_and_computePKfS0_S0_S0_PiPfS2_S1_ii_param_5,
	.param .u64 .ptr .align 1 _Z18assign_and_computePKfS0_S0_S0_PiPfS2_S1_ii_param_6,
	.param .u64 .ptr .align 1 _Z18assign_and_computePKfS0_S0_S0_PiPfS2_S1_ii_param_7,
	.param .u32 _Z18assign_and_computePKfS0_S0_S0_PiPfS2_S1_ii_param_8,
	.param .u32 _Z18assign_and_computePKfS0_S0_S0_PiPfS2_S1_ii_param_9
)
{
	.reg .pred 	%p<26>;
	.reg .b32 	%r<71>;
	.reg .b32 	%f<119>;
	.reg .b64 	%rd<43>;

	ld.param.u64 	%rd9, [_Z18assign_and_computePKfS0_S0_S0_PiPfS2_S1_ii_param_0];
	ld.param.u64 	%rd10, [_Z18assign_and_computePKfS0_S0_S0_PiPfS2_S1_ii_param_1];
	ld.param.u64 	%rd15, [_Z18assign_and_computePKfS0_S0_S0_PiPfS2_S1_ii_param_2];
	ld.param.u64 	%rd16, [_Z18assign_and_computePKfS0_S0_S0_PiPfS2_S1_ii_param_3];
	ld.param.u64 	%rd11, [_Z18assign_and_computePKfS0_S0_S0_PiPfS2_S1_ii_param_4];
	ld.param.u64 	%rd12, [_Z18assign_and_computePKfS0_S0_S0_PiPfS2_S1_ii_param_5];
	ld.param.u64 	%rd13, [_Z18assign_and_computePKfS0_S0_S0_PiPfS2_S1_ii_param_6];
	ld.param.u64 	%rd14, [_Z18assign_and_computePKfS0_S0_S0_PiPfS2_S1_ii_param_7];
	ld.param.u32 	%r25, [_Z18assign_and_computePKfS0_S0_S0_PiPfS2_S1_ii_param_8];
	ld.param.u32 	%r24, [_Z18assign_and_computePKfS0_S0_S0_PiPfS2_S1_ii_param_9];
	cvta.to.global.u64 	%rd1, %rd16;
	cvta.to.global.u64 	%rd2, %rd15;
	mov.u32 	%r26, %ctaid.x;
	mov.u32 	%r27, %ntid.x;
	mov.u32 	%r28, %tid.x;
	mad.lo.s32 	%r1, %r26, %r27, %r28;
	setp.ge.s32 	%p1, %r1, %r25;
	@%p1 bra 	$L__BB0_14;
	cvta.to.global.u64 	%rd17, %rd9;
	cvta.to.global.u64 	%rd18, %rd10;
	mul.wide.s32 	%rd19, %r1, 4;
	add.s64 	%rd20, %rd17, %rd19;
	ld.global.f32 	%f1, [%rd20];
	add.s64 	%rd21, %rd18, %rd19;
	ld.global.f32 	%f2, [%rd21];
	setp.lt.s32 	%p2, %r24, 1;
	mov.b32 	%r70, 0;
	@%p2 bra 	$L__BB0_13;
	and.b32  	%r2, %r24, 7;
	setp.lt.u32 	%p3, %r24, 8;
	mov.f32 	%f116, 0f60AD78EC;
	mov.b32 	%r65, 0;
	mov.u32 	%r70, %r65;
	@%p3 bra 	$L__BB0_5;
	and.b32  	%r65, %r24, 2147483640;
	add.s64 	%rd42, %rd2, 16;
	add.s64 	%rd41, %rd1, 16;
	mov.f32 	%f116, 0f60AD78EC;
	mov.b32 	%r59, 0;
	mov.u32 	%r70, %r59;
$L__BB0_4:
	.pragma "nounroll";
	ld.global.f32 	%f12, [%rd42+-16];
	sub.f32 	%f13, %f1, %f12;
	ld.global.f32 	%f14, [%rd41+-16];
	sub.f32 	%f15, %f2, %f14;
	mul.f32 	%f16, %f15, %f15;
	fma.rn.f32 	%f17, %f13, %f13, %f16;
	setp.lt.f32 	%p4, %f17, %f116;
	selp.f32 	%f18, %f17, %f116, %p4;
	selp.b32 	%r33, %r59, %r70, %p4;
	ld.global.f32 	%f19, [%rd42+-12];
	sub.f32 	%f20, %f1, %f19;
	ld.global.f32 	%f21, [%rd41+-12];
	sub.f32 	%f22, %f2, %f21;
	mul.f32 	%f23, %f22, %f22;
	fma.rn.f32 	%f24, %f20, %f20, %f23;
	setp.lt.f32 	%p5, %f24, %f18;
	selp.f32 	%f25, %f24, %f18, %p5;
	add.s32 	%r34, %r59, 1;
	selp.b32 	%r35, %r34, %r33, %p5;
	ld.global.f32 	%f26, [%rd42+-8];
	sub.f32 	%f27, %f1, %f26;
	ld.global.f32 	%f28, [%rd41+-8];
	sub.f32 	%f29, %f2, %f28;
	mul.f32 	%f30, %f29, %f29;
	fma.rn.f32 	%f31, %f27, %f27, %f30;
	setp.lt.f32 	%p6, %f31, %f25;
	selp.f32 	%f32, %f31, %f25, %p6;
	add.s32 	%r36, %r59, 2;
	selp.b32 	%r37, %r36, %r35, %p6;
	ld.global.f32 	%f33, [%rd42+-4];
	sub.f32 	%f34, %f1, %f33;
	ld.global.f32 	%f35, [%rd41+-4];
	sub.f32 	%f36, %f2, %f35;
	mul.f32 	%f37, %f36, %f36;
	fma.rn.f32 	%f38, %f34, %f34, %f37;
	setp.lt.f32 	%p7, %f38, %f32;
	selp.f32 	%f39, %f38, %f32, %p7;
	add.s32 	%r38, %r59, 3;
	selp.b32 	%r39, %r38, %r37, %p7;
	ld.global.f32 	%f40, [%rd42];
	sub.f32 	%f41, %f1, %f40;
	ld.global.f32 	%f42, [%rd41];
	sub.f32 	%f43, %f2, %f42;
	mul.f32 	%f44, %f43, %f43;
	fma.rn.f32 	%f45, %f41, %f41, %f44;
	setp.lt.f32 	%p8, %f45, %f39;
	selp.f32 	%f46, %f45, %f39, %p8;
	add.s32 	%r40, %r59, 4;
	selp.b32 	%r41, %r40, %r39, %p8;
	ld.global.f32 	%f47, [%rd42+4];
	sub.f32 	%f48, %f1, %f47;
	ld.global.f32 	%f49, [%rd41+4];
	sub.f32 	%f50, %f2, %f49;
	mul.f32 	%f51, %f50, %f50;
	fma.rn.f32 	%f52, %f48, %f48, %f51;
	setp.lt.f32 	%p9, %f52, %f46;
	selp.f32 	%f53, %f52, %f46, %p9;
	add.s32 	%r42, %r59, 5;
	selp.b32 	%r43, %r42, %r41, %p9;
	ld.global.f32 	%f54, [%rd42+8];
	sub.f32 	%f55, %f1, %f54;
	ld.global.f32 	%f56, [%rd41+8];
	sub.f32 	%f57, %f2, %f56;
	mul.f32 	%f58, %f57, %f57;
	fma.rn.f32 	%f59, %f55, %f55, %f58;
	setp.lt.f32 	%p10, %f59, %f53;
	selp.f32 	%f60, %f59, %f53, %p10;
	add.s32 	%r44, %r59, 6;
	selp.b32 	%r45, %r44, %r43, %p10;
	ld.global.f32 	%f61, [%rd42+12];
	sub.f32 	%f62, %f1, %f61;
	ld.global.f32 	%f63, [%rd41+12];
	sub.f32 	%f64, %f2, %f63;
	mul.f32 	%f65, %f64, %f64;
	fma.rn.f32 	%f66, %f62, %f62, %f65;
	setp.lt.f32 	%p11, %f66, %f60;
	selp.f32 	%f116, %f66, %f60, %p11;
	add.s32 	%r46, %r59, 7;
	selp.b32 	%r70, %r46, %r45, %p11;
	add.s64 	%rd42, %rd42, 32;
	add.s64 	%rd41, %rd41, 32;
	add.s32 	%r59, %r59, 8;
	setp.ne.s32 	%p12, %r59, %r65;
	@%p12 bra 	$L__BB0_4;
$L__BB0_5:
	setp.eq.s32 	%p13, %r2, 0;
	@%p13 bra 	$L__BB0_13;
	and.b32  	%r11, %r24, 3;
	setp.lt.u32 	%p14, %r2, 4;
	@%p14 bra 	$L__BB0_8;
	mul.wide.u32 	%rd22, %r65, 4;
	add.s64 	%rd23, %rd2, %rd22;
	ld.global.f32 	%f67, [%rd23];
	sub.f32 	%f68, %f1, %f67;
	add.s64 	%rd24, %rd1, %rd22;
	ld.global.f32 	%f69, [%rd24];
	sub.f32 	%f70, %f2, %f69;
	mul.f32 	%f71, %f70, %f70;
	fma.rn.f32 	%f72, %f68, %f68, %f71;
	setp.lt.f32 	%p15, %f72, %f116;
	selp.f32 	%f73, %f72, %f116, %p15;
	selp.b32 	%r48, %r65, %r70, %p15;
	add.s32 	%r49, %r65, 1;
	ld.global.f32 	%f74, [%rd23+4];
	sub.f32 	%f75, %f1, %f74;
	ld.global.f32 	%f76, [%rd24+4];
	sub.f32 	%f77, %f2, %f76;
	mul.f32 	%f78, %f77, %f77;
	fma.rn.f32 	%f79, %f75, %f75, %f78;
	setp.lt.f32 	%p16, %f79, %f73;
	selp.f32 	%f80, %f79, %f73, %p16;
	selp.b32 	%r50, %r49, %r48, %p16;
	add.s32 	%r51, %r65, 2;
	ld.global.f32 	%f81, [%rd23+8];
	sub.f32 	%f82, %f1, %f81;
	ld.global.f32 	%f83, [%rd24+8];
	sub.f32 	%f84, %f2, %f83;
	mul.f32 	%f85, %f84, %f84;
	fma.rn.f32 	%f86, %f82, %f82, %f85;
	setp.lt.f32 	%p17, %f86, %f80;
	selp.f32 	%f87, %f86, %f80, %p17;
	selp.b32 	%r52, %r51, %r50, %p17;
	add.s32 	%r53, %r65, 3;
	ld.global.f32 	%f88, [%rd23+12];
	sub.f32 	%f89, %f1, %f88;
	ld.global.f32 	%f90, [%rd24+12];
	sub.f32 	%f91, %f2, %f90;
	mul.f32 	%f92, %f91, %f91;
	fma.rn.f32 	%f93, %f89, %f89, %f92;
	setp.lt.f32 	%p18, %f93, %f87;
	selp.f32 	%f116, %f93, %f87, %p18;
	selp.b32 	%r70, %r53, %r52, %p18;
	add.s32 	%r65, %r65, 4;
$L__BB0_8:
	setp.eq.s32 	%p19, %r11, 0;
	@%p19 bra 	$L__BB0_13;
	setp.eq.s32 	%p20, %r11, 1;
	@%p20 bra 	$L__BB0_11;
	mul.wide.u32 	%rd25, %r65, 4;
	add.s64 	%rd26, %rd2, %rd25;
	ld.global.f32 	%f94, [%rd26];
	sub.f32 	%f95, %f1, %f94;
	add.s64 	%rd27, %rd1, %rd25;
	ld.global.f32 	%f96, [%rd27];
	sub.f32 	%f97, %f2, %f96;
	mul.f32 	%f98, %f97, %f97;
	fma.rn.f32 	%f99, %f95, %f95, %f98;
	setp.lt.f32 	%p21, %f99, %f116;
	selp.f32 	%f100, %f99, %f116, %p21;
	selp.b32 	%r55, %r65, %r70, %p21;
	add.s32 	%r56, %r65, 1;
	ld.global.f32 	%f101, [%rd26+4];
	sub.f32 	%f102, %f1, %f101;
	ld.global.f32 	%f103, [%rd27+4];
	sub.f32 	%f104, %f2, %f103;
	mul.f32 	%f105, %f104, %f104;
	fma.rn.f32 	%f106, %f102, %f102, %f105;
	setp.lt.f32 	%p22, %f106, %f100;
	selp.f32 	%f116, %f106, %f100, %p22;
	selp.b32 	%r70, %r56, %r55, %p22;
	add.s32 	%r65, %r65, 2;
$L__BB0_11:
	and.b32  	%r57, %r24, 1;
	setp.eq.b32 	%p23, %r57, 1;
	not.pred 	%p24, %p23;
	@%p24 bra 	$L__BB0_13;
	mul.wide.u32 	%rd28, %r65, 4;
	add.s64 	%rd29, %rd2, %rd28;
	ld.global.f32 	%f107, [%rd29];
	sub.f32 	%f108, %f1, %f107;
	add.s64 	%rd30, %rd1, %rd28;
	ld.global.f32 	%f109, [%rd30];
	sub.f32 	%f110, %f2, %f109;
	mul.f32 	%f111, %f110, %f110;
	fma.rn.f32 	%f112, %f108, %f108, %f111;
	setp.lt.f32 	%p25, %f112, %f116;
	selp.b32 	%r70, %r65, %r70, %p25;
$L__BB0_13:
	cvta.to.global.u64 	%rd31, %rd11;
	add.s64 	%rd33, %rd31, %rd19;
	st.global.u32 	[%rd33], %r70;
	cvta.to.global.u64 	%rd34, %rd12;
	mul.wide.u32 	%rd35, %r70, 4;
	add.s64 	%rd36, %rd34, %rd35;
	atom.global.add.f32 	%f113, [%rd36], %f1;
	cvta.to.global.u64 	%rd37, %rd13;
	add.s64 	%rd38, %rd37, %rd35;
	atom.global.add.f32 	%f114, [%rd38], %f2;
	cvta.to.global.u64 	%rd39, %rd14;
	add.s64 	%rd40, %rd39, %rd35;
	atom.global.add.u32 	%r58, [%rd40], 1;
$L__BB0_14:
	ret;

}
	// .globl	_Z16update_centroidsPfS_PKfS1_PKii
.visible .entry _Z16update_centroidsPfS_PKfS1_PKii(
	.param .u64 .ptr .align 1 _Z16update_centroidsPfS_PKfS1_PKii_param_0,
	.param .u64 .ptr .align 1 _Z16update_centroidsPfS_PKfS1_PKii_param_1,
	.param .u64 .ptr .align 1 _Z16update_centroidsPfS_PKfS1_PKii_param_2,
	.param .u64 .ptr .align 1 _Z16update_centroidsPfS_PKfS1_PKii_param_3,
	.param .u64 .ptr .align 1 _Z16update_centroidsPfS_PKfS1_PKii_param_4,
	.param .u32 _Z16update_centroidsPfS_PKfS1_PKii_param_5
)
{
	.reg .pred 	%p<3>;
	.reg .b32 	%r<8>;
	.reg .b32 	%f<7>;
	.reg .b64 	%rd<18>;

	ld.param.u64 	%rd2, [_Z16update_centroidsPfS_PKfS1_PKii_param_0];
	ld.param.u64 	%rd3, [_Z16update_centroidsPfS_PKfS1_PKii_param_1];
	ld.param.u64 	%rd4, [_Z16update_centroidsPfS_PKfS1_PKii_param_2];
	ld.param.u64 	%rd5, [_Z16update_centroidsPfS_PKfS1_PKii_param_3];
	ld.param.u64 	%rd6, [_Z16update_centroidsPfS_PKfS1_PKii_param_4];
	ld.param.u32 	%r3, [_Z16update_centroidsPfS_PKfS1_PKii_param_5];
	mov.u32 	%r4, %ctaid.x;
	mov.u32 	%r5, %ntid.x;
	mov.u32 	%r6, %tid.x;
	mad.lo.s32 	%r1, %r4, %r5, %r6;
	setp.ge.s32 	%p1, %r1, %r3;
	@%p1 bra 	$L__BB1_3;
	cvta.to.global.u64 	%rd7, %rd6;
	mul.wide.s32 	%rd8, %r1, 4;
	add.s64 	%rd1, %rd7, %rd8;
	ld.global.u32 	%r2, [%rd1];
	setp.lt.s32 	%p2, %r2, 1;
	@%p2 bra 	$L__BB1_3;
	cvta.to.global.u64 	%rd9, %rd4;
	add.s64 	%rd11, %rd9, %rd8;
	ld.global.f32 	%f1, [%rd11];
	cvt.rn.f32.u32 	%f2, %r2;
	div.rn.f32 	%f3, %f1, %f2;
	cvta.to.global.u64 	%rd12, %rd2;
	add.s64 	%rd13, %rd12, %rd8;
	st.global.f32 	[%rd13], %f3;
	cvta.to.global.u64 	%rd14, %rd5;
	add.s64 	%rd15, %rd14, %rd8;
	ld.global.f32 	%f4, [%rd15];
	ld.global.u32 	%r7, [%rd1];
	cvt.rn.f32.s32 	%f5, %r7;
	div.rn.f32 	%f6, %f4, %f5;
	cvta.to.global.u64 	%rd16, %rd3;
	add.s64 	%rd17, %rd16, %rd8;
	st.global.f32 	[%rd17], %f6;
$L__BB1_3:
	ret;

}


// ===== COMPILED SASS (sm_100) =====

	.target	sm_100

	.elftype	@"ET_EXEC"


//--------------------- .note.nv.tkinfo           --------------------------
	.section	.note.nv.tkinfo,"",@"SHT_NOTE"
	.sectionflags	@"SHF_NOTE_NV_TKINFO"
	.tkinfo
        /*0018*/ 	.word	0x00000002
        /*0030*/ 	.string	""
        /*0030*/ 	.string	"ptxas"
        /*0030*/ 	.string	"Cuda compilation tools, release 13.0, V13.0.88"
        /*0030*/ 	.string	"Build cuda_13.0.r13.0/compiler.36424714_0"
        /*0030*/ 	.string	"-arch sm_100 -m 64 "



//--------------------- .note.nv.cuinfo           --------------------------
	.section	.note.nv.cuinfo,"",@"SHT_NOTE"
	.sectionflags	@"SHF_NOTE_NV_CUINFO"
        /*0018*/ 	.short	0x0002
        /*001a*/ 	.short	0x0064
        /*001c*/ 	.short	0x0082
	.zero		2


//--------------------- .nv.info                  --------------------------
	.section	.nv.info,"",@"SHT_CUDA_INFO"
	.align	4


	//----- nvinfo : EIATTR_REGCOUNT
	.align		4
        /*0000*/ 	.byte	0x04, 0x2f
        /*0002*/ 	.short	(.L_1 - .L_0)
	.align		4
.L_0:
        /*0004*/ 	.word	index@(_Z18assign_and_computePKfS0_S0_S0_PiPfS2_S1_ii)
        /*0008*/ 	.word	0x0000001e


	//----- nvinfo : EIATTR_FRAME_SIZE
	.align		4
.L_1:
        /*000c*/ 	.byte	0x04, 0x11
        /*000e*/ 	.short	(.L_3 - .L_2)
	.align		4
.L_2:
        /*0010*/ 	.word	index@(_Z18assign_and_computePKfS0_S0_S0_PiPfS2_S1_ii)
        /*0014*/ 	.word	0x00000000


	//----- nvinfo : EIATTR_REGCOUNT
	.align		4
.L_3:
        /*0018*/ 	.byte	0x04, 0x2f
        /*001a*/ 	.short	(.L_5 - .L_4)
	.align		4
.L_4:
        /*001c*/ 	.word	index@(_Z16update_centroidsPfS_PKfS1_PKii)
        /*0020*/ 	.word	0x00000011


	//----- nvinfo : EIATTR_FRAME_SIZE
	.align		4
.L_5:
        /*0024*/ 	.byte	0x04, 0x11
        /*0026*/ 	.short	(.L_7 - .L_6)
	.align		4
.L_6:
        /*0028*/ 	.word	index@($__internal_0_$__cuda_sm3x_div_rn_noftz_f32_slowpath)
        /*002c*/ 	.word	0x00000000


	//----- nvinfo : EIATTR_FRAME_SIZE
	.align		4
.L_7:
        /*0030*/ 	.byte	0x04, 0x11
        /*0032*/ 	.short	(.L_9 - .L_8)
	.align		4
.L_8:
        /*0034*/ 	.word	index@(_Z16update_centroidsPfS_PKfS1_PKii)
        /*0038*/ 	.word	0x00000000


	//----- nvinfo : EIATTR_MIN_STACK_SIZE
	.align		4
.L_9:
        /*003c*/ 	.byte	0x04, 0x12
        /*003e*/ 	.short	(.L_11 - .L_10)
	.align		4
.L_10:
        /*0040*/ 	.word	index@(_Z16update_centroidsPfS_PKfS1_PKii)
        /*0044*/ 	.word	0x00000000


	//----- nvinfo : EIATTR_MIN_STACK_SIZE
	.align		4
.L_11:
        /*0048*/ 	.byte	0x04, 0x12
        /*004a*/ 	.short	(.L_13 - .L_12)
	.align		4
.L_12:
        /*004c*/ 	.word	index@(_Z18assign_and_computePKfS0_S0_S0_PiPfS2_S1_ii)
        /*0050*/ 	.word	0x00000000
.L_13:


//--------------------- .nv.compat                --------------------------
	.section	.nv.compat,"",@"SHT_CUDA_COMPAT_INFO"
	.align	4
        /*0000*/ 	.byte	0x02, 0x09, 0x00, 0x00, 0x02, 0x02, 0x01, 0x00, 0x02, 0x05, 0x05, 0x00, 0x03, 0x07, 0x01, 0x01
        /*0010*/ 	.byte	0x02, 0x03, 0x00, 0x00, 0x02, 0x06, 0x01, 0x00, 0x04, 0x0b, 0x08, 0x00, 0x01, 0x00, 0x00, 0x00
        /*0020*/ 	.byte	0x00, 0x00, 0x00, 0x00


//--------------------- .nv.info._Z16update_centroidsPfS_PKfS1_PKii --------------------------
	.section	.nv.info._Z16update_centroidsPfS_PKfS1_PKii,"",@"SHT_CUDA_INFO"
	.sectionflags	@""
	.align	4


	//----- nvinfo : EIATTR_CUDA_API_VERSION
	.align		4
        /*0000*/ 	.byte	0x04, 0x37
        /*0002*/ 	.short	(.L_15 - .L_14)
.L_14:
        /*0004*/ 	.word	0x00000082


	//----- nvinfo : EIATTR_KPARAM_INFO
	.align		4
.L_15:
        /*0008*/ 	.byte	0x04, 0x17
        /*000a*/ 	.short	(.L_17 - .L_16)
.L_16:
        /*000c*/ 	.word	0x00000000
        /*0010*/ 	.short	0x0005
        /*0012*/ 	.short	0x0028
        /*0014*/ 	.byte	0x00, 0xf0, 0x11, 0x00


	//----- nvinfo : EIATTR_KPARAM_INFO
	.align		4
.L_17:
        /*0018*/ 	.byte	0x04, 0x17
        /*001a*/ 	.short	(.L_19 - .L_18)
.L_18:
        /*001c*/ 	.word	0x00000000
        /*0020*/ 	.short	0x0004
        /*0022*/ 	.short	0x0020
        /*0024*/ 	.byte	0x00, 0xf5, 0x21, 0x00


	//----- nvinfo : EIATTR_KPARAM_INFO
	.align		4
.L_19:
        /*0028*/ 	.byte	0x04, 0x17
        /*002a*/ 	.short	(.L_21 - .L_20)
.L_20:
        /*002c*/ 	.word	0x00000000
        /*0030*/ 	.short	0x0003
        /*0032*/ 	.short	0x0018
        /*0034*/ 	.byte	0x00, 0xf5, 0x21, 0x00


	//----- nvinfo : EIATTR_KPARAM_INFO
	.align		4
.L_21:
        /*0038*/ 	.byte	0x04, 0x17
        /*003a*/ 	.short	(.L_23 - .L_22)
.L_22:
        /*003c*/ 	.word	0x00000000
        /*0040*/ 	.short	0x0002
        /*0042*/ 	.short	0x0010
        /*0044*/ 	.byte	0x00, 0xf5, 0x21, 0x00


	//----- nvinfo : EIATTR_KPARAM_INFO
	.align		4
.L_23:
        /*0048*/ 	.byte	0x04, 0x17
        /*004a*/ 	.short	(.L_25 - .L_24)
.L_24:
        /*004c*/ 	.word	0x00000000
        /*0050*/ 	.short	0x0001
        /*0052*/ 	.short	0x0008
        /*0054*/ 	.byte	0x00, 0xf5, 0x21, 0x00


	//----- nvinfo : EIATTR_KPARAM_INFO
	.align		4
.L_25:
        /*0058*/ 	.byte	0x04, 0x17
        /*005a*/ 	.short	(.L_27 - .L_26)
.L_26:
        /*005c*/ 	.word	0x00000000
        /*0060*/ 	.short	0x0000
        /*0062*/ 	.short	0x0000
        /*0064*/ 	.byte	0x00, 0xf5, 0x21, 0x00


	//----- nvinfo : EIATTR_SPARSE_MMA_MASK
	.align		4
.L_27:
        /*0068*/ 	.byte	0x03, 0x50
        /*006a*/ 	.short	0x0000


	//----- nvinfo : EIATTR_MAXREG_COUNT
	.align		4
        /*006c*/ 	.byte	0x03, 0x1b
        /*006e*/ 	.short	0x00ff


	//----- nvinfo : EIATTR_MERCURY_ISA_VERSION
	.align		4
        /*0070*/ 	.byte	0x03, 0x5f
        /*0072*/ 	.short	0x0101


	//----- nvinfo : EIATTR_VRC_CTA_INIT_COUNT
	.align		4
        /*0074*/ 	.byte	0x02, 0x4a
	.zero		1
	.zero		1


	//----- nvinfo : EIATTR_EXIT_INSTR_OFFSETS
	.align		4
        /*0078*/ 	.byte	0x04, 0x1c
        /*007a*/ 	.short	(.L_29 - .L_28)


	//   ....[0]....
.L_28:
        /*007c*/ 	.word	0x00000070


	//   ....[1]....
        /*0080*/ 	.word	0x000000d0


	//   ....[2]....
        /*0084*/ 	.word	0x00000370


	//----- nvinfo : EIATTR_CRS_STACK_SIZE
	.align		4
.L_29:
        /*0088*/ 	.byte	0x04, 0x1e
        /*008a*/ 	.short	(.L_31 - .L_30)
.L_30:
        /*008c*/ 	.word	0x00000000


	//----- nvinfo : EIATTR_CBANK_PARAM_SIZE
	.align		4
.L_31:
        /*0090*/ 	.byte	0x03, 0x19
        /*0092*/ 	.short	0x002c


	//----- nvinfo : EIATTR_PARAM_CBANK
	.align		4
        /*0094*/ 	.byte	0x04, 0x0a
        /*0096*/ 	.short	(.L_33 - .L_32)
	.align		4
.L_32:
        /*0098*/ 	.word	index@(.nv.constant0._Z16update_centroidsPfS_PKfS1_PKii)
        /*009c*/ 	.short	0x0380
        /*009e*/ 	.short	0x002c


	//----- nvinfo : EIATTR_SW_WAR
	.align		4
.L_33:
        /*00a0*/ 	.byte	0x04, 0x36
        /*00a2*/ 	.short	(.L_35 - .L_34)
.L_34:
        /*00a4*/ 	.word	0x00000008
.L_35:


//--------------------- .nv.info._Z18assign_and_computePKfS0_S0_S0_PiPfS2_S1_ii --------------------------
	.section	.nv.info._Z18assign_and_computePKfS0_S0_S0_PiPfS2_S1_ii,"",@"SHT_CUDA_INFO"
	.sectionflags	@""
	.align	4


	//----- nvinfo : EIATTR_CUDA_API_VERSION
	.align		4
        /*0000*/ 	.byte	0x04, 0x37
        /*0002*/ 	.short	(.L_37 - .L_36)
.L_36:
        /*0004*/ 	.word	0x00000082


	//----- nvinfo : EIATTR_KPARAM_INFO
	.align		4
.L_37:
        /*0008*/ 	.byte	0x04, 0x17
        /*000a*/ 	.short	(.L_39 - .L_38)
.L_38:
        /*000c*/ 	.word	0x00000000
        /*0010*/ 	.short	0x0009
        /*0012*/ 	.short	0x0044
        /*0014*/ 	.byte	0x00, 0xf0, 0x11, 0x00


	//----- nvinfo : EIATTR_KPARAM_INFO
	.align		4
.L_39:
        /*0018*/ 	.byte	0x04, 0x17
        /*001a*/ 	.short	(.L_41 - .L_40)
.L_40:
        /*001c*/ 	.word	0x00000000
        /*0020*/ 	.short	0x0008
        /*0022*/ 	.short	0x0040
        /*0024*/ 	.byte	0x00, 0xf0, 0x11, 0x00


	//----- nvinfo : EIATTR_KPARAM_INFO
	.align		4
.L_41:
        /*0028*/ 	.byte	0x04, 0x17
        /*002a*/ 	.short	(.L_43 - .L_42)
.L_42:
        /*002c*/ 	.word	0x00000000
        /*0030*/ 	.short	0x0007
        /*0032*/ 	.short	0x0038
        /*0034*/ 	.byte	0x00, 0xf5, 0x21, 0x00


	//----- nvinfo : EIATTR_KPARAM_INFO
	.align		4
.L_43:
        /*0038*/ 	.byte	0x04, 0x17
        /*003a*/ 	.short	(.L_45 - .L_44)
.L_44:
        /*003c*/ 	.word	0x00000000
        /*0040*/ 	.short	0x0006
        /*0042*/ 	.short	0x0030
        /*0044*/ 	.byte	0x00, 0xf5, 0x21, 0x00


	//----- nvinfo : EIATTR_KPARAM_INFO
	.align		4
.L_45:
        /*0048*/ 	.byte	0x04, 0x17
        /*004a*/ 	.short	(.L_47 - .L_46)
.L_46:
        /*004c*/ 	.word	0x00000000
        /*0050*/ 	.short	0x0005
        /*0052*/ 	.short	0x0028
        /*0054*/ 	.byte	0x00, 0xf5, 0x21, 0x00


	//----- nvinfo : EIATTR_KPARAM_INFO
	.align		4
.L_47:
        /*0058*/ 	.byte	0x04, 0x17
        /*005a*/ 	.short	(.L_49 - .L_48)
.L_48:
        /*005c*/ 	.word	0x00000000
        /*0060*/ 	.short	0x0004
        /*0062*/ 	.short	0x0020
        /*0064*/ 	.byte	0x00, 0xf5, 0x21, 0x00


	//----- nvinfo : EIATTR_KPARAM_INFO
	.align		4
.L_49:
        /*0068*/ 	.byte	0x04, 0x17
        /*006a*/ 	.short	(.L_51 - .L_50)
.L_50:
        /*006c*/ 	.word	0x00000000
        /*0070*/ 	.short	0x0003
        /*0072*/ 	.short	0x0018
        /*0074*/ 	.byte	0x00, 0xf5, 0x21, 0x00


	//----- nvinfo : EIATTR_KPARAM_INFO
	.align		4
.L_51:
        /*0078*/ 	.byte	0x04, 0x17
        /*007a*/ 	.short	(.L_53 - .L_52)
.L_52:
        /*007c*/ 	.word	0x00000000
        /*0080*/ 	.short	0x0002
        /*0082*/ 	.short	0x0010
        /*0084*/ 	.byte	0x00, 0xf5, 0x21, 0x00


	//----- nvinfo : EIATTR_KPARAM_INFO
	.align		4
.L_53:
        /*0088*/ 	.byte	0x04, 0x17
        /*008a*/ 	.short	(.L_55 - .L_54)
.L_54:
        /*008c*/ 	.word	0x00000000
        /*0090*/ 	.short	0x0001
        /*0092*/ 	.short	0x0008
        /*0094*/ 	.byte	0x00, 0xf5, 0x21, 0x00


	//----- nvinfo : EIATTR_KPARAM_INFO
	.align		4
.L_55:
        /*0098*/ 	.byte	0x04, 0x17
        /*009a*/ 	.short	(.L_57 - .L_56)
.L_56:
        /*009c*/ 	.word	0x00000000
        /*00a0*/ 	.short	0x0000
        /*00a2*/ 	.short	0x0000
        /*00a4*/ 	.byte	0x00, 0xf5, 0x21, 0x00


	//----- nvinfo : EIATTR_SPARSE_MMA_MASK
	.align		4
.L_57:
        /*00a8*/ 	.byte	0x03, 0x50
        /*00aa*/ 	.short	0x0000


	//----- nvinfo : EIATTR_MAXREG_COUNT
	.align		4
        /*00ac*/ 	.byte	0x03, 0x1b
        /*00ae*/ 	.short	0x00ff


	//----- nvinfo : EIATTR_MERCURY_ISA_VERSION
	.align		4
        /*00b0*/ 	.byte	0x03, 0x5f
        /*00b2*/ 	.short	0x0101


	//----- nvinfo : EIATTR_VRC_CTA_INIT_COUNT
	.align		4
        /*00b4*/ 	.byte	0x02, 0x4a
	.zero		1
	.zero		1


	//----- nvinfo : EIATTR_EXIT_INSTR_OFFSETS
	.align		4
        /*00b8*/ 	.byte	0x04, 0x1c
        /*00ba*/ 	.short	(.L_59 - .L_58)


	//   ....[0]....
.L_58:
        /*00bc*/ 	.word	0x00000070


	//   ....[1]....
        /*00c0*/ 	.word	0x00000da0


	//----- nvinfo : EIATTR_CBANK_PARAM_SIZE
	.align		4
.L_59:
        /*00c4*/ 	.byte	0x03, 0x19
        /*00c6*/ 	.short	0x0048


	//----- nvinfo : EIATTR_PARAM_CBANK
	.align		4
        /*00c8*/ 	.byte	0x04, 0x0a
        /*00ca*/ 	.short	(.L_61 - .L_60)
	.align		4
.L_60:
        /*00cc*/ 	.word	index@(.nv.constant0._Z18assign_and_computePKfS0_S0_S0_PiPfS2_S1_ii)
        /*00d0*/ 	.short	0x0380
        /*00d2*/ 	.short	0x0048


	//----- nvinfo : EIATTR_SW_WAR
	.align		4
.L_61:
        /*00d4*/ 	.byte	0x04, 0x36
        /*00d6*/ 	.short	(.L_63 - .L_62)
.L_62:
        /*00d8*/ 	.word	0x00000008
.L_63:


//--------------------- .nv.callgraph             --------------------------
	.section	.nv.callgraph,"",@"SHT_CUDA_CALLGRAPH"
	.align	4
	.sectionentsize	8
	.align		4
        /*0000*/ 	.word	0x00000000
	.align		4
        /*0004*/ 	.word	0xffffffff
	.align		4
        /*0008*/ 	.word	0x00000000
	.align		4
        /*000c*/ 	.word	0xfffffffe
	.align		4
        /*0010*/ 	.word	0x00000000
	.align		4
        /*0014*/ 	.word	0xfffffffd
	.align		4
        /*0018*/ 	.word	0x00000000
	.align		4
        /*001c*/ 	.word	0xfffffffc


//--------------------- .text._Z16update_centroidsPfS_PKfS1_PKii --------------------------
	.section	.text._Z16update_centroidsPfS_PKfS1_PKii,"ax",@progbits
	.align	128
        .global         _Z16update_centroidsPfS_PKfS1_PKii
        .type           _Z16update_centroidsPfS_PKfS1_PKii,@function
        .size           _Z16update_centroidsPfS_PKfS1_PKii,(.L_x_22 - _Z16update_centroidsPfS_PKfS1_PKii)
        .other          _Z16update_centroidsPfS_PKfS1_PKii,@"STO_CUDA_ENTRY STV_DEFAULT"
_Z16update_centroidsPfS_PKfS1_PKii:
.text._Z16update_centroidsPfS_PKfS1_PKii:
[----:B------:R-:W-:Y:S01]  /*0000*/  LDC R1, c[0x0][0x37c] ;  /* 0x0000df00ff017b82 */ /* 0x000fe20000000800 */
[----:B------:R-:W0:Y:S07]  /*0010*/  S2R R3, SR_TID.X ;  /* 0x0000000000037919 */ /* 0x000e2e0000002100 */
[----:B------:R-:W0:Y:S01]  /*0020*/  S2UR UR4, SR_CTAID.X ;  /* 0x00000000000479c3 */ /* 0x000e220000002500 */
[----:B------:R-:W1:Y:S07]  /*0030*/  LDCU UR5, c[0x0][0x3a8] ;  /* 0x00007500ff0577ac */ /* 0x000e6e0008000800 */
[----:B------:R-:W0:Y:S02]  /*0040*/  LDC R2, c[0x0][0x360] ;  /* 0x0000d800ff027b82 */ /* 0x000e240000000800 */
[----:B0-----:R-:W-:-:S05]  /*0050*/  IMAD R2, R2, UR4, R3 ;  /* 0x0000000402027c24 */ /* 0x001fca000f8e0203 */
[----:B-1----:R-:W-:-:S13]  /*0060*/  ISETP.GE.AND P0, PT, R2, UR5, PT ;  /* 0x0000000502007c0c */ /* 0x002fda000bf06270 */
[----:B------:R-:W-:Y:S05]  /*0070*/  @P0 EXIT ;  /* 0x000000000000094d */ /* 0x000fea0003800000 */
[----:B------:R-:W0:Y:S01]  /*0080*/  LDC.64 R4, c[0x0][0x3a0] ;  /* 0x0000e800ff047b82 */ /* 0x000e220000000a00 */
[----:B------:R-:W1:Y:S01]  /*0090*/  LDCU.64 UR4, c[0x0][0x358] ;  /* 0x00006b00ff0477ac */ /* 0x000e620008000a00 */
[----:B0-----:R-:W-:-:S05]  /*00a0*/  IMAD.WIDE R4, R2, 0x4, R4 ;  /* 0x0000000402047825 */ /* 0x001fca00078e0204 */
[----:B-1----:R-:W2:Y:S02]  /*00b0*/  LDG.E R3, desc[UR4][R4.64] ;  /* 0x0000000404037981 */ /* 0x002ea4000c1e1900 */
[----:B--2---:R-:W-:-:S13]  /*00c0*/  ISETP.GE.AND P0, PT, R3, 0x1, PT ;  /* 0x000000010300780c */ /* 0x004fda0003f06270 */
[----:B------:R-:W-:Y:S05]  /*00d0*/  @!P0 EXIT ;  /* 0x000000000000894d */ /* 0x000fea0003800000 */
[----:B------:R-:W0:Y:S02]  /*00e0*/  LDC.64 R6, c[0x0][0x390] ;  /* 0x0000e400ff067b82 */ /* 0x000e240000000a00 */
[----:B0-----:R-:W-:-:S05]  /*00f0*/  IMAD.WIDE R6, R2, 0x4, R6 ;  /* 0x0000000402067825 */ /* 0x001fca00078e0206 */
[----:B------:R-:W2:Y:S01]  /*0100*/  LDG.E R0, desc[UR4][R6.64] ;  /* 0x0000000406007981 */ /* 0x000ea2000c1e1900 */
[----:B------:R-:W-:Y:S01]  /*0110*/  I2FP.F32.U32 R3, R3 ;  /* 0x0000000300037245 */ /* 0x000fe20000201000 */
[----:B------:R-:W-:Y:S03]  /*0120*/  BSSY.RECONVERGENT B0, `(.L_x_0) ;  /* 0x000000c000007945 */ /* 0x000fe60003800200 */
[----:B------:R-:W0:Y:S02]  /*0130*/  MUFU.RCP R8, R3 ;  /* 0x0000000300087308 */ /* 0x000e240000001000 */
[----:B0-----:R-:W-:-:S04]  /*0140*/  FFMA R9, -R3, R8, 1 ;  /* 0x3f80000003097423 */ /* 0x001fc80000000108 */
[----:B------:R-:W-:Y:S02]  /*0150*/  FFMA R9, R8, R9, R8 ;  /* 0x0000000908097223 */ /* 0x000fe40000000008 */
[----:B--2---:R-:W0:Y:S02]  /*0160*/  FCHK P0, R0, R3 ;  /* 0x0000000300007302 */ /* 0x004e240000000000 */
[----:B------:R-:W-:-:S04]  /*0170*/  FFMA R8, R0, R9, RZ ;  /* 0x0000000900087223 */ /* 0x000fc800000000ff */
[----:B------:R-:W-:-:S04]  /*0180*/  FFMA R10, -R3, R8, R0 ;  /* 0x00000008030a7223 */ /* 0x000fc80000000100 */
[----:B------:R-:W-:Y:S01]  /*0190*/  FFMA R11, R9, R10, R8 ;  /* 0x0000000a090b7223 */ /* 0x000fe20000000008 */
[----:B0-----:R-:W-:Y:S06]  /*01a0*/  @!P0 BRA `(.L_x_1) ;  /* 0x00000000000c8947 */ /* 0x001fec0003800000 */
[----:B------:R-:W-:-:S07]  /*01b0*/  MOV R6, 0x1d0 ;  /* 0x000001d000067802 */ /* 0x000fce0000000f00 */
[----:B------:R-:W-:Y:S05]  /*01c0*/  CALL.REL.NOINC `($__internal_0_$__cuda_sm3x_div_rn_noftz_f32_slowpath) ;  /* 0x00000000006c7944 */ /* 0x000fea0003c00000 */
[----:B------:R-:W-:-:S07]  /*01d0*/  IMAD.MOV.U32 R11, RZ, RZ, R0 ;  /* 0x000000ffff0b7224 */ /* 0x000fce00078e0000 */
.L_x_1:
[----:B------:R-:W-:Y:S05]  /*01e0*/  BSYNC.RECONVERGENT B0 ;  /* 0x0000000000007941 */ /* 0x000fea0003800200 */
.L_x_0:
[----:B------:R-:W0:Y:S08]  /*01f0*/  LDC.64 R6, c[0x0][0x380] ;  /* 0x0000e000ff067b82 */ /* 0x000e300000000a00 */
[----:B------:R-:W1:Y:S01]  /*0200*/  LDC.64 R8, c[0x0][0x398] ;  /* 0x0000e600ff087b82 */ /* 0x000e620000000a00 */
[----:B0-----:R-:W-:-:S05]  /*0210*/  IMAD.WIDE R6, R2, 0x4, R6 ;  /* 0x0000000402067825 */ /* 0x001fca00078e0206 */
[----:B------:R0:W-:Y:S04]  /*0220*/  STG.E desc[UR4][R6.64], R11 ;  /* 0x0000000b06007986 */ /* 0x0001e8000c101904 */
[----:B------:R-:W2:Y:S01]  /*0230*/  LDG.E R4, desc[UR4][R4.64] ;  /* 0x0000000404047981 */ /* 0x000ea2000c1e1900 */
[----:B-1----:R-:W-:-:S05]  /*0240*/  IMAD.WIDE R8, R2, 0x4, R8 ;  /* 0x0000000402087825 */ /* 0x002fca00078e0208 */
[----:B------:R-:W3:Y:S01]  /*0250*/  LDG.E R0, desc[UR4][R8.64] ;  /* 0x0000000408007981 */ /* 0x000ee2000c1e1900 */
[----:B------:R-:W-:Y:S01]  /*0260*/  BSSY.RECONVERGENT B0, `(.L_x_2) ;  /* 0x000000d000007945 */ /* 0x000fe20003800200 */
[----:B--2---:R-:W-:-:S04]  /*0270*/  I2FP.F32.S32 R3, R4 ;  /* 0x0000000400037245 */ /* 0x004fc80000201400 */
[----:B------:R-:W1:Y:S08]  /*0280*/  MUFU.RCP R10, R3 ;  /* 0x00000003000a7308 */ /* 0x000e700000001000 */
[----:B---3--:R-:W2:Y:S01]  /*0290*/  FCHK P0, R0, R3 ;  /* 0x0000000300007302 */ /* 0x008ea20000000000 */
[----:B-1----:R-:W-:-:S04]  /*02a0*/  FFMA R13, -R3, R10, 1 ;  /* 0x3f800000030d7423 */ /* 0x002fc8000000010a */
[----:B------:R-:W-:-:S04]  /*02b0*/  FFMA R13, R10, R13, R10 ;  /* 0x0000000d0a0d7223 */ /* 0x000fc8000000000a */
[----:B------:R-:W-:-:S04]  /*02c0*/  FFMA R10, R0, R13, RZ ;  /* 0x0000000d000a7223 */ /* 0x000fc800000000ff */
[----:B------:R-:W-:-:S04]  /*02d0*/  FFMA R12, -R3, R10, R0 ;  /* 0x0000000a030c7223 */ /* 0x000fc80000000100 */
[----:B------:R-:W-:Y:S01]  /*02e0*/  FFMA R13, R13, R12, R10 ;  /* 0x0000000c0d0d7223 */ /* 0x000fe2000000000a */
[----:B0-2---:R-:W-:Y:S06]  /*02f0*/  @!P0 BRA `(.L_x_3) ;  /* 0x00000000000c8947 */ /* 0x005fec0003800000 */
[----:B------:R-:W-:-:S07]  /*0300*/  MOV R6, 0x320 ;  /* 0x0000032000067802 */ /* 0x000fce0000000f00 */
[----:B------:R-:W-:Y:S05]  /*0310*/  CALL.REL.NOINC `($__internal_0_$__cuda_sm3x_div_rn_noftz_f32_slowpath) ;  /* 0x0000000000187944 */ /* 0x000fea0003c00000 */
[----:B------:R-:W-:-:S07]  /*0320*/  IMAD.MOV.U32 R13, RZ, RZ, R0 ;  /* 0x000000ffff0d7224 */ /* 0x000fce00078e0000 */
.L_x_3:
[----:B------:R-:W-:Y:S05]  /*0330*/  BSYNC.RECONVERGENT B0 ;  /* 0x0000000000007941 */ /* 0x000fea0003800200 */
.L_x_2:
[----:B------:R-:W0:Y:S02]  /*0340*/  LDC.64 R4, c[0x0][0x388] ;  /* 0x0000e200ff047b82 */ /* 0x000e240000000a00 */
[----:B0-----:R-:W-:-:S05]  /*0350*/  IMAD.WIDE R2, R2, 0x4, R4 ;  /* 0x0000000402027825 */ /* 0x001fca00078e0204 */
[----:B------:R-:W-:Y:S01]  /*0360*/  STG.E desc[UR4][R2.64], R13 ;  /* 0x0000000d02007986 */ /* 0x000fe2000c101904 */
[----:B------:R-:W-:Y:S05]  /*0370*/  EXIT ;  /* 0x000000000000794d */ /* 0x000fea0003800000 */
        .weak           $__internal_0_$__cuda_sm3x_div_rn_noftz_f32_slowpath
        .type           $__internal_0_$__cuda_sm3x_div_rn_noftz_f32_slowpath,@function
        .size           $__internal_0_$__cuda_sm3x_div_rn_noftz_f32_slowpath,(.L_x_22 - $__internal_0_$__cuda_sm3x_div_rn_noftz_f32_slowpath)
$__internal_0_$__cuda_sm3x_div_rn_noftz_f32_slowpath:
[----:B------:R-:W-:Y:S01]  /*0380*/  SHF.R.U32.HI R8, RZ, 0x17, R3 ;  /* 0x00000017ff087819 */ /* 0x000fe20000011603 */
[----:B------:R-:W-:Y:S01]  /*0390*/  BSSY.RECONVERGENT B1, `(.L_x_4) ;  /* 0x0000062000017945 */ /* 0x000fe20003800200 */
[----:B------:R-:W-:Y:S02]  /*03a0*/  SHF.R.U32.HI R7, RZ, 0x17, R0 ;  /* 0x00000017ff077819 */ /* 0x000fe40000011600 */
[----:B------:R-:W-:Y:S02]  /*03b0*/  LOP3.LUT R12, R8, 0xff, RZ, 0xc0, !PT ;  /* 0x000000ff080c7812 */ /* 0x000fe400078ec0ff */
[----:B------:R-:W-:-:S03]  /*03c0*/  LOP3.LUT R10, R7, 0xff, RZ, 0xc0, !PT ;  /* 0x000000ff070a7812 */ /* 0x000fc600078ec0ff */
[----:B------:R-:W-:Y:S02]  /*03d0*/  VIADD R9, R12, 0xffffffff ;  /* 0xffffffff0c097836 */ /* 0x000fe40000000000 */
[----:B------:R-:W-:-:S03]  /*03e0*/  VIADD R8, R10, 0xffffffff ;  /* 0xffffffff0a087836 */ /* 0x000fc60000000000 */
[----:B------:R-:W-:-:S04]  /*03f0*/  ISETP.GT.U32.AND P0, PT, R9, 0xfd, PT ;  /* 0x000000fd0900780c */ /* 0x000fc80003f04070 */
[----:B------:R-:W-:-:S13]  /*0400*/  ISETP.GT.U32.OR P0, PT, R8, 0xfd, P0 ;  /* 0x000000fd0800780c */ /* 0x000fda0000704470 */
[----:B------:R-:W-:Y:S01]  /*0410*/  @!P0 IMAD.MOV.U32 R7, RZ, RZ, RZ ;  /* 0x000000ffff078224 */ /* 0x000fe200078e00ff */
[----:B------:R-:W-:Y:S06]  /*0420*/  @!P0 BRA `(.L_x_5) ;  /* 0x00000000005c8947 */ /* 0x000fec0003800000 */
[----:B------:R-:W-:Y:S02]  /*0430*/  FSETP.GTU.FTZ.AND P0, PT, |R0|, +INF , PT ;  /* 0x7f8000000000780b */ /* 0x000fe40003f1c200 */
[----:B------:R-:W-:-:S04]  /*0440*/  FSETP.GTU.FTZ.AND P1, PT, |R3|, +INF , PT ;  /* 0x7f8000000300780b */ /* 0x000fc80003f3c200 */
[----:B------:R-:W-:-:S13]  /*0450*/  PLOP3.LUT P0, PT, P0, P1, PT, 0xf8, 0x8f ;  /* 0x00000000008f781c */ /* 0x000fda0000703f70 */
[----:B------:R-:W-:Y:S05]  /*0460*/  @P0 BRA `(.L_x_6) ;  /* 0x00000004004c0947 */ /* 0x000fea0003800000 */
[----:B------:R-:W-:-:S13]  /*0470*/  LOP3.LUT P0, RZ, R3, 0x7fffffff, R0, 0xc8, !PT ;  /* 0x7fffffff03ff7812 */ /* 0x000fda000780c800 */
[----:B------:R-:W-:Y:S05]  /*0480*/  @!P0 BRA `(.L_x_7) ;  /* 0x00000004003c8947 */ /* 0x000fea0003800000 */
[C---:B------:R-:W-:Y:S02]  /*0490*/  FSETP.NEU.FTZ.AND P2, PT, |R0|.reuse, +INF , PT ;  /* 0x7f8000000000780b */ /* 0x040fe40003f5d200 */
[----:B------:R-:W-:Y:S02]  /*04a0*/  FSETP.NEU.FTZ.AND P1, PT, |R3|, +INF , PT ;  /* 0x7f8000000300780b */ /* 0x000fe40003f3d200 */
[----:B------:R-:W-:-:S11]  /*04b0*/  FSETP.NEU.FTZ.AND P0, PT, |R0|, +INF , PT ;  /* 0x7f8000000000780b */ /* 0x000fd60003f1d200 */
[----:B------:R-:W-:Y:S05]  /*04c0*/  @!P1 BRA !P2, `(.L_x_7) ;  /* 0x00000004002c9947 */ /* 0x000fea0005000000 */
[----:B------:R-:W-:-:S04]  /*04d0*/  LOP3.LUT P2, RZ, R0, 0x7fffffff, RZ, 0xc0, !PT ;  /* 0x7fffffff00ff7812 */ /* 0x000fc8000784c0ff */
[----:B------:R-:W-:-:S13]  /*04e0*/  PLOP3.LUT P1, PT, P1, P2, PT, 0x2f, 0xf2 ;  /* 0x0000000000f2781c */ /* 0x000fda0000f24577 */
[----:B------:R-:W-:Y:S05]  /*04f0*/  @P1 BRA `(.L_x_8) ;  /* 0x0000000400181947 */ /* 0x000fea0003800000 */
[----:B------:R-:W-:-:S04]  /*0500*/  LOP3.LUT P1, RZ, R3, 0x7fffffff, RZ, 0xc0, !PT ;  /* 0x7fffffff03ff7812 */ /* 0x000fc8000782c0ff */
[----:B------:R-:W-:-:S13]  /*0510*/  PLOP3.LUT P0, PT, P0, P1, PT, 0x2f, 0xf2 ;  /* 0x0000000000f2781c */ /* 0x000fda0000702577 */
[----:B------:R-:W-:Y:S05]  /*0520*/  @P0 BRA `(.L_x_9) ;  /* 0x0000000400000947 */ /* 0x000fea0003800000 */
[----:B------:R-:W-:Y:S02]  /*0530*/  ISETP.GE.AND P0, PT, R8, RZ, PT ;  /* 0x000000ff0800720c */ /* 0x000fe40003f06270 */
[----:B------:R-:W-:-:S11]  /*0540*/  ISETP.GE.AND P1, PT, R9, RZ, PT ;  /* 0x000000ff0900720c */ /* 0x000fd60003f26270 */
[----:B------:R-:W-:Y:S02]  /*0550*/  @P0 IMAD.MOV.U32 R7, RZ, RZ, RZ ;  /* 0x000000ffff070224 */ /* 0x000fe400078e00ff */
[----:B------:R-:W-:Y:S01]  /*0560*/  @!P0 FFMA R0, R0, 1.84467440737095516160e+19, RZ ;  /* 0x5f80000000008823 */ /* 0x000fe200000000ff */
[----:B------:R-:W-:Y:S02]  /*0570*/  @!P0 IMAD.MOV.U32 R7, RZ, RZ, -0x40 ;  /* 0xffffffc0ff078424 */ /* 0x000fe400078e00ff */
[----:B------:R-:W-:Y:S02]  /*0580*/  @!P1 FFMA R3, R3, 1.84467440737095516160e+19, RZ ;  /* 0x5f80000003039823 */ /* 0x000fe400000000ff */
[----:B------:R-:W-:-:S07]  /*0590*/  @!P1 VIADD R7, R7, 0x40 ;  /* 0x0000004007079836 */ /* 0x000fce0000000000 */
.L_x_5:
[----:B------:R-:W-:Y:S01]  /*05a0*/  LEA R8, R12, 0xc0800000, 0x17 ;  /* 0xc08000000c087811 */ /* 0x000fe200078eb8ff */
[----:B------:R-:W-:Y:S04]  /*05b0*/  BSSY.RECONVERGENT B2, `(.L_x_10) ;  /* 0x0000036000027945 */ /* 0x000fe80003800200 */
[----:B------:R-:W-:Y:S02]  /*05c0*/  IMAD.IADD R8, R3, 0x1, -R8 ;  /* 0x0000000103087824 */ /* 0x000fe400078e0a08 */
[----:B------:R-:W-:Y:S02]  /*05d0*/  VIADD R3, R10, 0xffffff81 ;  /* 0xffffff810a037836 */ /* 0x000fe40000000000 */
[----:B------:R0:W1:Y:S01]  /*05e0*/  MUFU.RCP R9, R8 ;  /* 0x0000000800097308 */ /* 0x0000620000001000 */
[----:B------:R-:W-:Y:S01]  /*05f0*/  FADD.FTZ R11, -R8, -RZ ;  /* 0x800000ff080b7221 */ /* 0x000fe20000010100 */
[C---:B------:R-:W-:Y:S01]  /*0600*/  IMAD R0, R3.reuse, -0x800000, R0 ;  /* 0xff80000003007824 */ /* 0x040fe200078e0200 */
[----:B0-----:R-:W-:-:S05]  /*0610*/  IADD3 R8, PT, PT, R3, 0x7f, -R12 ;  /* 0x0000007f03087810 */ /* 0x001fca0007ffe80c */
[----:B------:R-:W-:Y:S02]  /*0620*/  IMAD.IADD R8, R8, 0x1, R7 ;  /* 0x0000000108087824 */ /* 0x000fe400078e0207 */
[----:B-1----:R-:W-:-:S04]  /*0630*/  FFMA R10, R9, R11, 1 ;  /* 0x3f800000090a7423 */ /* 0x002fc8000000000b */
[----:B------:R-:W-:-:S04]  /*0640*/  FFMA R14, R9, R10, R9 ;  /* 0x0000000a090e7223 */ /* 0x000fc80000000009 */
[----:B------:R-:W-:-:S04]  /*0650*/  FFMA R9, R0, R14, RZ ;  /* 0x0000000e00097223 */ /* 0x000fc800000000ff */
[----:B------:R-:W-:-:S04]  /*0660*/  FFMA R10, R11, R9, R0 ;  /* 0x000000090b0a7223 */ /* 0x000fc80000000000 */
[----:B------:R-:W-:-:S04]  /*0670*/  FFMA R9, R14, R10, R9 ;  /* 0x0000000a0e097223 */ /* 0x000fc80000000009 */
[----:B------:R-:W-:-:S04]  /*0680*/  FFMA R10, R11, R9, R0 ;  /* 0x000000090b0a7223 */ /* 0x000fc80000000000 */
[----:B------:R-:W-:-:S05]  /*0690*/  FFMA R0, R14, R10, R9 ;  /* 0x0000000a0e007223 */ /* 0x000fca0000000009 */
[----:B------:R-:W-:-:S04]  /*06a0*/  SHF.R.U32.HI R3, RZ, 0x17, R0 ;  /* 0x00000017ff037819 */ /* 0x000fc80000011600 */
[----:B------:R-:W-:-:S05]  /*06b0*/  LOP3.LUT R3, R3, 0xff, RZ, 0xc0, !PT ;  /* 0x000000ff03037812 */ /* 0x000fca00078ec0ff */
[----:B------:R-:W-:-:S04]  /*06c0*/  IMAD.IADD R11, R3, 0x1, R8 ;  /* 0x00000001030b7824 */ /* 0x000fc800078e0208 */
[----:B------:R-:W-:-:S05]  /*06d0*/  VIADD R3, R11, 0xffffffff ;  /* 0xffffffff0b037836 */ /* 0x000fca0000000000 */
[----:B------:R-:W-:-:S13]  /*06e0*/  ISETP.GE.U32.AND P0, PT, R3, 0xfe, PT ;  /* 0x000000fe0300780c */ /* 0x000fda0003f06070 */
[----:B------:R-:W-:Y:S05]  /*06f0*/  @!P0 BRA `(.L_x_11) ;  /* 0x0000000000808947 */ /* 0x000fea0003800000 */
[----:B------:R-:W-:-:S13]  /*0700*/  ISETP.GT.AND P0, PT, R11, 0xfe, PT ;  /* 0x000000fe0b00780c */ /* 0x000fda0003f04270 */
[----:B------:R-:W-:Y:S05]  /*0710*/  @P0 BRA `(.L_x_12) ;  /* 0x00000000006c0947 */ /* 0x000fea0003800000 */
[----:B------:R-:W-:-:S13]  /*0720*/  ISETP.GE.AND P0, PT, R11, 0x1, PT ;  /* 0x000000010b00780c */ /* 0x000fda0003f06270 */
[----:B------:R-:W-:Y:S05]  /*0730*/  @P0 BRA `(.L_x_13) ;  /* 0x0000000000740947 */ /* 0x000fea0003800000 */
[----:B------:R-:W-:Y:S02]  /*0740*/  ISETP.GE.AND P0, PT, R11, -0x18, PT ;  /* 0xffffffe80b00780c */ /* 0x000fe40003f06270 */
[----:B------:R-:W-:-:S11]  /*0750*/  LOP3.LUT R0, R0, 0x80000000, RZ, 0xc0, !PT ;  /* 0x8000000000007812 */ /* 0x000fd600078ec0ff */
[----:B------:R-:W-:Y:S05]  /*0760*/  @!P0 BRA `(.L_x_13) ;  /* 0x0000000000688947 */ /* 0x000fea0003800000 */
[CCC-:B------:R-:W-:Y:S01]  /*0770*/  FFMA.RZ R3, R14.reuse, R10.reuse, R9.reuse ;  /* 0x0000000a0e037223 */ /* 0x1c0fe2000000c009 */
[CCC-:B------:R-:W-:Y:S01]  /*0780*/  FFMA.RM R8, R14.reuse, R10.reuse, R9.reuse ;  /* 0x0000000a0e087223 */ /* 0x1c0fe20000004009 */
[C---:B------:R-:W-:Y:S02]  /*0790*/  ISETP.NE.AND P2, PT, R11.reuse, RZ, PT ;  /* 0x000000ff0b00720c */ /* 0x040fe40003f45270 */
[----:B------:R-:W-:Y:S02]  /*07a0*/  ISETP.NE.AND P1, PT, R11, RZ, PT ;  /* 0x000000ff0b00720c */ /* 0x000fe40003f25270 */
[----:B------:R-:W-:Y:S01]  /*07b0*/  LOP3.LUT R7, R3, 0x7fffff, RZ, 0xc0, !PT ;  /* 0x007fffff03077812 */ /* 0x000fe200078ec0ff */
[----:B------:R-:W-:Y:S01]  /*07c0*/  FFMA.RP R3, R14, R10, R9 ;  /* 0x0000000a0e037223 */ /* 0x000fe20000008009 */
[----:B------:R-:W-:Y:S02]  /*07d0*/  VIADD R10, R11, 0x20 ;  /* 0x000000200b0a7836 */ /* 0x000fe40000000000 */
[----:B------:R-:W-:Y:S01]  /*07e0*/  LOP3.LUT R7, R7, 0x800000, RZ, 0xfc, !PT ;  /* 0x0080000007077812 */ /* 0x000fe200078efcff */
[----:B------:R-:W-:Y:S01]  /*07f0*/  IMAD.MOV R9, RZ, RZ, -R11 ;  /* 0x000000ffff097224 */ /* 0x000fe200078e0a0b */
[----:B------:R-:W-:-:S02]  /*0800*/  FSETP.NEU.FTZ.AND P0, PT, R3, R8, PT ;  /* 0x000000080300720b */ /* 0x000fc40003f1d000 */
[----:B------:R-:W-:Y:S02]  /*0810*/  SHF.L.U32 R10, R7, R10, RZ ;  /* 0x0000000a070a7219 */ /* 0x000fe400000006ff */
[----:B------:R-:W-:Y:S02]  /*0820*/  SEL R8, R9, RZ, P2 ;  /* 0x000000ff09087207 */ /* 0x000fe40001000000 */
[----:B------:R-:W-:Y:S02]  /*0830*/  ISETP.NE.AND P1, PT, R10, RZ, P1 ;  /* 0x000000ff0a00720c */ /* 0x000fe40000f25270 */
[----:B------:R-:W-:Y:S02]  /*0840*/  SHF.R.U32.HI R8, RZ, R8, R7 ;  /* 0x00000008ff087219 */ /* 0x000fe40000011607 */
[----:B------:R-:W-:Y:S02]  /*0850*/  PLOP3.LUT P0, PT, P0, P1, PT, 0xf8, 0x8f ;  /* 0x00000000008f781c */ /* 0x000fe40000703f70 */
[----:B------:R-:W-:-:S02]  /*0860*/  SHF.R.U32.HI R10, RZ, 0x1, R8 ;  /* 0x00000001ff0a7819 */ /* 0x000fc40000011608 */
[----:B------:R-:W-:-:S04]  /*0870*/  SEL R3, RZ, 0x1, !P0 ;  /* 0x00000001ff037807 */ /* 0x000fc80004000000 */
[----:B------:R-:W-:-:S04]  /*0880*/  LOP3.LUT R3, R3, 0x1, R10, 0xf8, !PT ;  /* 0x0000000103037812 */ /* 0x000fc800078ef80a */
[----:B------:R-:W-:-:S05]  /*0890*/  LOP3.LUT R3, R3, R8, RZ, 0xc0, !PT ;  /* 0x0000000803037212 */ /* 0x000fca00078ec0ff */
[----:B------:R-:W-:-:S05]  /*08a0*/  IMAD.IADD R3, R10, 0x1, R3 ;  /* 0x000000010a037824 */ /* 0x000fca00078e0203 */
[----:B------:R-:W-:Y:S01]  /*08b0*/  LOP3.LUT R0, R3, R0, RZ, 0xfc, !PT ;  /* 0x0000000003007212 */ /* 0x000fe200078efcff */
[----:B------:R-:W-:Y:S06]  /*08c0*/  BRA `(.L_x_13) ;  /* 0x0000000000107947 */ /* 0x000fec0003800000 */
.L_x_12:
[----:B------:R-:W-:-:S04]  /*08d0*/  LOP3.LUT R0, R0, 0x80000000, RZ, 0xc0, !PT ;  /* 0x8000000000007812 */ /* 0x000fc800078ec0ff */
[----:B------:R-:W-:Y:S01]  /*08e0*/  LOP3.LUT R0, R0, 0x7f800000, RZ, 0xfc, !PT ;  /* 0x7f80000000007812 */ /* 0x000fe200078efcff */
[----:B------:R-:W-:Y:S06]  /*08f0*/  BRA `(.L_x_13) ;  /* 0x0000000000047947 */ /* 0x000fec0003800000 */
.L_x_11:
[----:B------:R-:W-:-:S07]  /*0900*/  IMAD R0, R8, 0x800000, R0 ;  /* 0x0080000008007824 */ /* 0x000fce00078e0200 */
.L_x_13:
[----:B------:R-:W-:Y:S05]  /*0910*/  BSYNC.RECONVERGENT B2 ;  /* 0x0000000000027941 */ /* 0x000fea0003800200 */
.L_x_10:
[----:B------:R-:W-:Y:S05]  /*0920*/  BRA `(.L_x_14) ;  /* 0x0000000000207947 */ /* 0x000fea0003800000 */
.L_x_9:
[----:B------:R-:W-:-:S04]  /*0930*/  LOP3.LUT R0, R3, 0x80000000, R0, 0x48, !PT ;  /* 0x8000000003007812 */ /* 0x000fc800078e4800 */
[----:B------:R-:W-:Y:S01]  /*0940*/  LOP3.LUT R0, R0, 0x7f800000, RZ, 0xfc, !PT ;  /* 0x7f80000000007812 */ /* 0x000fe200078efcff */
[----:B------:R-:W-:Y:S06]  /*0950*/  BRA `(.L_x_14) ;  /* 0x0000000000147947 */ /* 0x000fec0003800000 */
.L_x_8:
[----:B------:R-:W-:Y:S01]  /*0960*/  LOP3.LUT R0, R3, 0x80000000, R0, 0x48, !PT ;  /* 0x8000000003007812 */ /* 0x000fe200078e4800 */
[----:B------:R-:W-:Y:S06]  /*0970*/  BRA `(.L_x_14) ;  /* 0x00000000000c7947 */ /* 0x000fec0003800000 */
.L_x_7:
[----:B------:R-:W0:Y:S01]  /*0980*/  MUFU.RSQ R0, -QNAN ;  /* 0xffc0000000007908 */ /* 0x000e220000001400 */
[----:B------:R-:W-:Y:S05]  /*0990*/  BRA `(.L_x_14) ;  /* 0x0000000000047947 */ /* 0x000fea0003800000 */
.L_x_6:
[----:B------:R-:W-:-:S07]  /*09a0*/  FADD.FTZ R0, R0, R3 ;  /* 0x0000000300007221 */ /* 0x000fce0000010000 */
.L_x_14:
[----:B------:R-:W-:Y:S05]  /*09b0*/  BSYNC.RECONVERGENT B1 ;  /* 0x0000000000017941 */ /* 0x000fea0003800200 */
.L_x_4:
[----:B------:R-:W-:-:S04]  /*09c0*/  IMAD.MOV.U32 R7, RZ, RZ, 0x0 ;  /* 0x00000000ff077424 */ /* 0x000fc800078e00ff */
[----:B0-----:R-:W-:Y:S05]  /*09d0*/  RET.REL.NODEC R6 `(_Z16update_centroidsPfS_PKfS1_PKii) ;  /* 0xfffffff406887950 */ /* 0x001fea0003c3ffff */
.L_x_15:
[----:B------:R-:W-:-:S00]  /*09e0*/  BRA `(.L_x_15) ;  /* 0xfffffffc00fc7947 */ /* 0x000fc0000383ffff */
[----:B------:R-:W-:-:S00]  /*09f0*/  NOP ;  /* 0x0000000000007918 */ /* 0x000fc00000000000 */
        /* <DEDUP_REMOVED lines=8> */
.L_x_22:


//--------------------- .text._Z18assign_and_computePKfS0_S0_S0_PiPfS2_S1_ii --------------------------
	.section	.text._Z18assign_and_computePKfS0_S0_S0_PiPfS2_S1_ii,"ax",@progbits
	.align	128
        .global         _Z18assign_and_computePKfS0_S0_S0_PiPfS2_S1_ii
        .type           _Z18assign_and_computePKfS0_S0_S0_PiPfS2_S1_ii,@function
        .size           _Z18assign_and_computePKfS0_S0_S0_PiPfS2_S1_ii,(.L_x_24 - _Z18assign_and_computePKfS0_S0_S0_PiPfS2_S1_ii)
        .other          _Z18assign_and_computePKfS0_S0_S0_PiPfS2_S1_ii,@"STO_CUDA_ENTRY STV_DEFAULT"
_Z18assign_and_computePKfS0_S0_S0_PiPfS2_S1_ii:
.text._Z18assign_and_computePKfS0_S0_S0_PiPfS2_S1_ii:
        /* <DEDUP_REMOVED lines=10> */
[----:B------:R-:W2:Y:S06]  /*00a0*/  LDCU UR8, c[0x0][0x3c4] ;  /* 0x00007880ff0877ac */ /* 0x000eac0008000800 */
[----:B------:R-:W3:Y:S01]  /*00b0*/  LDC.64 R4, c[0x0][0x388] ;  /* 0x0000e200ff047b82 */ /* 0x000ee20000000a00 */
[----:B0-----:R-:W-:-:S05]  /*00c0*/  IMAD.WIDE R2, R0, 0x4, R2 ;  /* 0x0000000400027825 */ /* 0x001fca00078e0202 */
[----:B-1----:R0:W5:Y:S01]  /*00d0*/  LDG.E R6, desc[UR16][R2.64] ;  /* 0x0000001002067981 */ /* 0x002162000c1e1900 */
[----:B---3--:R-:W-:-:S05]  /*00e0*/  IMAD.WIDE R4, R0, 0x4, R4 ;  /* 0x0000000400047825 */ /* 0x008fca00078e0204 */
[----:B------:R0:W5:Y:S01]  /*00f0*/  LDG.E R7, desc[UR16][R4.64] ;  /* 0x0000001004077981 */ /* 0x000162000c1e1900 */
[----:B--2---:R-:W-:Y:S01]  /*0100*/  UISETP.GE.AND UP0, UPT, UR8, 0x1, UPT ;  /* 0x000000010800788c */ /* 0x004fe2000bf06270 */
[----:B------:R-:W-:-:S08]  /*0110*/  HFMA2 R8, -RZ, RZ, 0, 0 ;  /* 0x00000000ff087431 */ /* 0x000fd000000001ff */
[----:B0-----:R-:W-:Y:S05]  /*0120*/  BRA.U !UP0, `(.L_x_16) ;  /* 0x0000000908e87547 */ /* 0x001fea000b800000 */
[----:B------:R-:W-:Y:S01]  /*0130*/  UISETP.GE.U32.AND UP1, UPT, UR8, 0x8, UPT ;  /* 0x000000080800788c */ /* 0x000fe2000bf26070 */
[----:B------:R-:W-:Y:S01]  /*0140*/  MOV R10, 0x60ad78ec ;  /* 0x60ad78ec000a7802 */ /* 0x000fe20000000f00 */
[----:B------:R-:W-:Y:S01]  /*0150*/  ULOP3.LUT UR9, UR8, 0x7, URZ, 0xc0, !UPT ;  /* 0x0000000708097892 */ /* 0x000fe2000f8ec0ff */
[----:B------:R-:W-:-:S03]  /*0160*/  CS2R R8, SRZ ;  /* 0x0000000000087805 */ /* 0x000fc6000001ff00 */
[----:B------:R-:W-:-:S03]  /*0170*/  UISETP.NE.AND UP0, UPT, UR9, URZ, UPT ;  /* 0x000000ff0900728c */ /* 0x000fc6000bf05270 */
[----:B------:R-:W-:Y:S08]  /*0180*/  BRA.U !UP1, `(.L_x_17) ;  /* 0x0000000509747547 */ /* 0x000ff0000b800000 */
[----:B------:R-:W0:Y:S01]  /*0190*/  LDCU.128 UR12, c[0x0][0x390] ;  /* 0x00007200ff0c77ac */ /* 0x000e220008000c00 */
[----:B------:R-:W-:Y:S01]  /*01a0*/  HFMA2 R11, -RZ, RZ, 0, 0 ;  /* 0x00000000ff0b7431 */ /* 0x000fe200000001ff */
[----:B------:R-:W-:Y:S01]  /*01b0*/  MOV R10, 0x60ad78ec ;  /* 0x60ad78ec000a7802 */ /* 0x000fe20000000f00 */
[----:B------:R-:W-:Y:S01]  /*01c0*/  ULOP3.LUT UR10, UR8, 0x7ffffff8, URZ, 0xc0, !UPT ;  /* 0x7ffffff8080a7892 */ /* 0x000fe2000f8ec0ff */
[----:B------:R-:W-:-:S05]  /*01d0*/  MOV R8, RZ ;  /* 0x000000ff00087202 */ /* 0x000fca0000000f00 */
[----:B------:R-:W-:Y:S01]  /*01e0*/  MOV R9, UR10 ;  /* 0x0000000a00097c02 */ /* 0x000fe20008000f00 */
[----:B0-----:R-:W-:Y:S02]  /*01f0*/  UIADD3 UR6, UP1, UPT, UR12, 0x10, URZ ;  /* 0x000000100c067890 */ /* 0x001fe4000ff3e0ff */
[----:B------:R-:W-:Y:S02]  /*0200*/  UIADD3 UR4, UP2, UPT, UR14, 0x10, URZ ;  /* 0x000000100e047890 */ /* 0x000fe4000ff5e0ff */
[----:B------:R-:W-:Y:S02]  /*0210*/  UIADD3.X UR7, UPT, UPT, URZ, UR13, URZ, UP1, !UPT ;  /* 0x0000000dff077290 */ /* 0x000fe40008ffe4ff */
[----:B------:R-:W-:Y:S01]  /*0220*/  UIADD3.X UR5, UPT, UPT, URZ, UR15, URZ, UP2, !UPT ;  /* 0x0000000fff057290 */ /* 0x000fe200097fe4ff */
[----:B------:R-:W-:Y:S02]  /*0230*/  MOV R4, UR6 ;  /* 0x0000000600047c02 */ /* 0x000fe40008000f00 */
[----:B------:R-:W-:-:S02]  /*0240*/  MOV R2, UR4 ;  /* 0x0000000400027c02 */ /* 0x000fc40008000f00 */
[----:B------:R-:W-:Y:S02]  /*0250*/  MOV R5, UR7 ;  /* 0x0000000700057c02 */ /* 0x000fe40008000f00 */
[----:B------:R-:W-:-:S07]  /*0260*/  MOV R3, UR5 ;  /* 0x0000000500037c02 */ /* 0x000fce0008000f00 */
.L_x_18:
[----:B------:R-:W2:Y:S04]  /*0270*/  LDG.E R24, desc[UR16][R2.64+-0x10] ;  /* 0xfffff01002187981 */ /* 0x000ea8000c1e1900 */
[----:B------:R-:W3:Y:S04]  /*0280*/  LDG.E R23, desc[UR16][R4.64+-0x10] ;  /* 0xfffff01004177981 */ /* 0x000ee8000c1e1900 */
[----:B------:R-:W4:Y:S04]  /*0290*/  LDG.E R22, desc[UR16][R2.64+-0xc] ;  /* 0xfffff41002167981 */ /* 0x000f28000c1e1900 */
        /* <DEDUP_REMOVED lines=10> */
[----:B------:R-:W4:Y:S01]  /*0340*/  LDG.E R25, desc[UR16][R4.64+0xc] ;  /* 0x00000c1004197981 */ /* 0x000f22000c1e1900 */
[----:B--2--5:R-:W-:-:S04]  /*0350*/  FADD R24, R7, -R24 ;  /* 0x8000001807187221 */ /* 0x024fc80000000000 */
[----:B------:R-:W-:Y:S01]  /*0360*/  FMUL R24, R24, R24 ;  /* 0x0000001818187220 */ /* 0x000fe20000400000 */
[C---:B---3--:R-:W-:Y:S02]  /*0370*/  FADD R27, R6.reuse, -R23 ;  /* 0x80000017061b7221 */ /* 0x048fe40000000000 */
[----:B------:R0:W2:Y:S02]  /*0380*/  LDG.E R23, desc[UR16][R4.64+0x8] ;  /* 0x0000081004177981 */ /* 0x0000a4000c1e1900 */
[----:B------:R-:W-:Y:S02]  /*0390*/  FFMA R27, R27, R27, R24 ;  /* 0x0000001b1b1b7223 */ /* 0x000fe40000000018 */
[----:B------:R1:W3:Y:S01]  /*03a0*/  LDG.E R24, desc[UR16][R2.64+0xc] ;  /* 0x00000c1002187981 */ /* 0x0002e2000c1e1900 */
[----:B----4-:R-:W-:Y:S01]  /*03b0*/  FADD R22, R7, -R22 ;  /* 0x8000001607167221 */ /* 0x010fe20000000000 */
[----:B------:R-:W-:Y:S01]  /*03c0*/  FADD R21, R6, -R21 ;  /* 0x8000001506157221 */ /* 0x000fe20000000000 */
[----:B------:R-:W-:-:S02]  /*03d0*/  FSETP.GEU.AND P4, PT, R27, R10, PT ;  /* 0x0000000a1b00720b */ /* 0x000fc40003f8e000 */
[----:B------:R-:W-:Y:S01]  /*03e0*/  FMUL R22, R22, R22 ;  /* 0x0000001616167220 */ /* 0x000fe20000400000 */
[----:B------:R-:W-:Y:S01]  /*03f0*/  FADD R12, R7, -R12 ;  /* 0x8000000c070c7221 */ /* 0x000fe20000000000 */
[----:B------:R-:W-:Y:S02]  /*0400*/  FSEL R10, R27, R10, !P4 ;  /* 0x0000000a1b0a7208 */ /* 0x000fe40006000000 */
[----:B------:R-:W-:Y:S01]  /*0410*/  FFMA R21, R21, R21, R22 ;  /* 0x0000001515157223 */ /* 0x000fe20000000016 */
[----:B------:R-:W-:Y:S01]  /*0420*/  FADD R13, R6, -R13 ;  /* 0x8000000d060d7221 */ /* 0x000fe20000000000 */
[----:B------:R-:W-:-:S03]  /*0430*/  FMUL R12, R12, R12 ;  /* 0x0000000c0c0c7220 */ /* 0x000fc60000400000 */
[-C--:B------:R-:W-:Y:S01]  /*0440*/  FSETP.GEU.AND P5, PT, R21, R10.reuse, PT ;  /* 0x0000000a1500720b */ /* 0x080fe20003fae000 */
[----:B------:R-:W-:Y:S01]  /*0450*/  FFMA R13, R13, R13, R12 ;  /* 0x0000000d0d0d7223 */ /* 0x000fe2000000000c */
[----:B------:R-:W-:Y:S02]  /*0460*/  FADD R14, R7, -R14 ;  /* 0x8000000e070e7221 */ /* 0x000fe40000000000 */
[----:B------:R-:W-:Y:S01]  /*0470*/  FSEL R10, R21, R10, !P5 ;  /* 0x0000000a150a7208 */ /* 0x000fe20006800000 */
[----:B------:R-:W-:Y:S01]  /*0480*/  FADD R15, R6, -R15 ;  /* 0x8000000f060f7221 */ /* 0x000fe20000000000 */
[----:B------:R-:W-:Y:S02]  /*0490*/  FMUL R14, R14, R14 ;  /* 0x0000000e0e0e7220 */ /* 0x000fe40000400000 */
[----:B------:R-:W-:Y:S01]  /*04a0*/  FSETP.GEU.AND P3, PT, R13, R10, PT ;  /* 0x0000000a0d00720b */ /* 0x000fe20003f6e000 */
[----:B------:R-:W-:Y:S01]  /*04b0*/  FADD R16, R7, -R16 ;  /* 0x8000001007107221 */ /* 0x000fe20000000000 */
[----:B------:R-:W-:-:S02]  /*04c0*/  FFMA R15, R15, R15, R14 ;  /* 0x0000000f0f0f7223 */ /* 0x000fc4000000000e */
[----:B------:R-:W-:Y:S01]  /*04d0*/  FSEL R10, R13, R10, !P3 ;  /* 0x0000000a0d0a7208 */ /* 0x000fe20005800000 */
[----:B------:R-:W-:Y:S01]  /*04e0*/  FADD R17, R6, -R17 ;  /* 0x8000001106117221 */ /* 0x000fe20000000000 */
[----:B------:R-:W-:Y:S02]  /*04f0*/  FMUL R16, R16, R16 ;  /* 0x0000001010107220 */ /* 0x000fe40000400000 */
[-C--:B------:R-:W-:Y:S01]  /*0500*/  FSETP.GEU.AND P2, PT, R15, R10.reuse, PT ;  /* 0x0000000a0f00720b */ /* 0x080fe20003f4e000 */
[----:B------:R-:W-:Y:S01]  /*0510*/  FADD R18, R7, -R18 ;  /* 0x8000001207127221 */ /* 0x000fe20000000000 */
[----:B------:R-:W-:Y:S02]  /*0520*/  FFMA R17, R17, R17, R16 ;  /* 0x0000001111117223 */ /* 0x000fe40000000010 */
[----:B------:R-:W-:Y:S01]  /*0530*/  FSEL R10, R15, R10, !P2 ;  /* 0x0000000a0f0a7208 */ /* 0x000fe20005000000 */
[----:B------:R-:W-:Y:S01]  /*0540*/  FADD R19, R6, -R19 ;  /* 0x8000001306137221 */ /* 0x000fe20000000000 */
[----:B------:R-:W-:-:S02]  /*0550*/  FMUL R18, R18, R18 ;  /* 0x0000001212127220 */ /* 0x000fc40000400000 */
[-C--:B------:R-:W-:Y:S01]  /*0560*/  FSETP.GEU.AND P0, PT, R17, R10.reuse, PT ;  /* 0x0000000a1100720b */ /* 0x080fe20003f0e000 */
[----:B------:R-:W-:Y:S01]  /*0570*/  FADD R20, R7, -R20 ;  /* 0x8000001407147221 */ /* 0x000fe20000000000 */
[----:B------:R-:W-:Y:S02]  /*0580*/  FFMA R19, R19, R19, R18 ;  /* 0x0000001313137223 */ /* 0x000fe40000000012 */
[----:B------:R-:W-:Y:S01]  /*0590*/  FSEL R10, R17, R10, !P0 ;  /* 0x0000000a110a7208 */ /* 0x000fe20004000000 */
[----:B------:R-:W-:-:S03]  /*05a0*/  FMUL R20, R20, R20 ;  /* 0x0000001414147220 */ /* 0x000fc60000400000 */
[----:B------:R-:W-:Y:S01]  /*05b0*/  FSETP.GEU.AND P1, PT, R19, R10, PT ;  /* 0x0000000a1300720b */ /* 0x000fe20003f2e000 */
[----:B------:R-:W-:-:S03]  /*05c0*/  FADD R25, R6, -R25 ;  /* 0x8000001906197221 */ /* 0x000fc60000000000 */
[----:B------:R-:W-:Y:S02]  /*05d0*/  FSEL R10, R19, R10, !P1 ;  /* 0x0000000a130a7208 */ /* 0x000fe40004800000 */
[C---:B------:R-:W-:Y:S02]  /*05e0*/  SEL R8, R11.reuse, R8, !P4 ;  /* 0x000000080b087207 */ /* 0x040fe40006000000 */
[C---:B------:R-:W-:Y:S02]  /*05f0*/  @!P5 IADD3 R8, PT, PT, R11.reuse, 0x1, RZ ;  /* 0x000000010b08d810 */ /* 0x040fe40007ffe0ff */
[C---:B------:R-:W-:Y:S02]  /*0600*/  @!P3 IADD3 R8, PT, PT, R11.reuse, 0x2, RZ ;  /* 0x000000020b08b810 */ /* 0x040fe40007ffe0ff */
[C---:B------:R-:W-:Y:S02]  /*0610*/  @!P2 IADD3 R8, PT, PT, R11.reuse, 0x3, RZ ;  /* 0x000000030b08a810 */ /* 0x040fe40007ffe0ff */
[----:B------:R-:W-:-:S02]  /*0620*/  @!P0 IADD3 R8, PT, PT, R11, 0x4, RZ ;  /* 0x000000040b088810 */ /* 0x000fc40007ffe0ff */
[----:B------:R-:W-:Y:S02]  /*0630*/  @!P1 IADD3 R8, PT, PT, R11, 0x5, RZ ;  /* 0x000000050b089810 */ /* 0x000fe40007ffe0ff */
[----:B0-----:R-:W-:Y:S02]  /*0640*/  IADD3 R4, P1, PT, R4, 0x20, RZ ;  /* 0x0000002004047810 */ /* 0x001fe40007f3e0ff */
[----:B-1----:R-:W-:Y:S02]  /*0650*/  IADD3 R2, P3, PT, R2, 0x20, RZ ;  /* 0x0000002002027810 */ /* 0x002fe40007f7e0ff */
[----:B------:R-:W-:Y:S02]  /*0660*/  IADD3.X R5, PT, PT, RZ, R5, RZ, P1, !PT ;  /* 0x00000005ff057210 */ /* 0x000fe40000ffe4ff */
[----:B------:R-:W-:Y:S01]  /*0670*/  IADD3.X R3, PT, PT, RZ, R3, RZ, P3, !PT ;  /* 0x00000003ff037210 */ /* 0x000fe20001ffe4ff */
[----:B--2---:R-:W-:-:S04]  /*0680*/  FADD R23, R6, -R23 ;  /* 0x8000001706177221 */ /* 0x004fc80000000000 */
[----:B------:R-:W-:Y:S01]  /*0690*/  FFMA R23, R23, R23, R20 ;  /* 0x0000001717177223 */ /* 0x000fe20000000014 */
[----:B---3--:R-:W-:-:S04]  /*06a0*/  FADD R24, R7, -R24 ;  /* 0x8000001807187221 */ /* 0x008fc80000000000 */
[----:B------:R-:W-:Y:S01]  /*06b0*/  FMUL R24, R24, R24 ;  /* 0x0000001818187220 */ /* 0x000fe20000400000 */
[----:B------:R-:W-:-:S03]  /*06c0*/  FSETP.GEU.AND P4, PT, R23, R10, PT ;  /* 0x0000000a1700720b */ /* 0x000fc60003f8e000 */
[----:B------:R-:W-:Y:S01]  /*06d0*/  FFMA R25, R25, R25, R24 ;  /* 0x0000001919197223 */ /* 0x000fe20000000018 */
[----:B------:R-:W-:-:S04]  /*06e0*/  FSEL R10, R23, R10, !P4 ;  /* 0x0000000a170a7208 */ /* 0x000fc80006000000 */
[----:B------:R-:W-:-:S05]  /*06f0*/  FSETP.GEU.AND P2, PT, R25, R10, PT ;  /* 0x0000000a1900720b */ /* 0x000fca0003f4e000 */
[----:B------:R-:W-:-:S08]  /*0700*/  @!P4 IADD3 R8, PT, PT, R11, 0x6, RZ ;  /* 0x000000060b08c810 */ /* 0x000fd00007ffe0ff */
[C---:B------:R-:W-:Y:S02]  /*0710*/  @!P2 IADD3 R8, PT, PT, R11.reuse, 0x7, RZ ;  /* 0x000000070b08a810 */ /* 0x040fe40007ffe0ff */
[----:B------:R-:W-:-:S04]  /*0720*/  IADD3 R11, PT, PT, R11, 0x8, RZ ;  /* 0x000000080b0b7810 */ /* 0x000fc80007ffe0ff */
[----:B------:R-:W-:Y:S02]  /*0730*/  ISETP.NE.AND P0, PT, R11, R9, PT ;  /* 0x000000090b00720c */ /* 0x000fe40003f05270 */
[----:B------:R-:W-:-:S11]  /*0740*/  FSEL R10, R25, R10, !P2 ;  /* 0x0000000a190a7208 */ /* 0x000fd60005000000 */
[----:B------:R-:W-:Y:S05]  /*0750*/  @P0 BRA `(.L_x_18) ;  /* 0xfffffff800c40947 */ /* 0x000fea000383ffff */
.L_x_17:
[----:B------:R-:W-:Y:S05]  /*0760*/  BRA.U !UP0, `(.L_x_16) ;  /* 0x0000000508587547 */ /* 0x000fea000b800000 */
[----:B------:R-:W-:Y:S02]  /*0770*/  UISETP.GE.U32.AND UP0, UPT, UR9, 0x4, UPT ;  /* 0x000000040900788c */ /* 0x000fe4000bf06070 */
[----:B------:R-:W-:-:S04]  /*0780*/  ULOP3.LUT UR5, UR8, 0x3, URZ, 0xc0, !UPT ;  /* 0x0000000308057892 */ /* 0x000fc8000f8ec0ff */
[----:B------:R-:W-:-:S03]  /*0790*/  UISETP.NE.AND UP1, UPT, UR5, URZ, UPT ;  /* 0x000000ff0500728c */ /* 0x000fc6000bf25270 */
[----:B------:R-:W-:Y:S08]  /*07a0*/  BRA.U !UP0, `(.L_x_19) ;  /* 0x0000000108a47547 */ /* 0x000ff0000b800000 */
[----:B------:R-:W0:Y:S08]  /*07b0*/  LDC.64 R2, c[0x0][0x398] ;  /* 0x0000e600ff027b82 */ /* 0x000e300000000a00 */
[----:B------:R-:W1:Y:S01]  /*07c0*/  LDC.64 R4, c[0x0][0x390] ;  /* 0x0000e400ff047b82 */ /* 0x000e620000000a00 */
[----:B0-----:R-:W-:-:S05]  /*07d0*/  IMAD.WIDE.U32 R2, R9, 0x4, R2 ;  /* 0x0000000409027825 */ /* 0x001fca00078e0002 */
[----:B------:R-:W2:Y:S01]  /*07e0*/  LDG.E R12, desc[UR16][R2.64] ;  /* 0x00000010020c7981 */ /* 0x000ea2000c1e1900 */
[----:B-1----:R-:W-:-:S03]  /*07f0*/  IMAD.WIDE.U32 R4, R9, 0x4, R4 ;  /* 0x0000000409047825 */ /* 0x002fc600078e0004 */
[----:B------:R-:W3:Y:S04]  /*0800*/  LDG.E R14, desc[UR16][R2.64+0x4] ;  /* 0x00000410020e7981 */ /* 0x000ee8000c1e1900 */
[----:B------:R-:W4:Y:S04]  /*0810*/  LDG.E R11, desc[UR16][R4.64] ;  /* 0x00000010040b7981 */ /* 0x000f28000c1e1900 */
[----:B------:R-:W3:Y:S04]  /*0820*/  LDG.E R13, desc[UR16][R4.64+0x4] ;  /* 0x00000410040d7981 */ /* 0x000ee8000c1e1900 */
[----:B------:R-:W3:Y:S04]  /*0830*/  LDG.E R16, desc[UR16][R2.64+0x8] ;  /* 0x0000081002107981 */ /* 0x000ee8000c1e1900 */
[----:B------:R-:W3:Y:S04]  /*0840*/  LDG.E R15, desc[UR16][R4.64+0x8] ;  /* 0x00000810040f7981 */ /* 0x000ee8000c1e1900 */
[----:B------:R-:W3:Y:S04]  /*0850*/  LDG.E R18, desc[UR16][R2.64+0xc] ;  /* 0x00000c1002127981 */ /* 0x000ee8000c1e1900 */
[----:B------:R-:W3:Y:S01]  /*0860*/  LDG.E R17, desc[UR16][R4.64+0xc] ;  /* 0x00000c1004117981 */ /* 0x000ee2000c1e1900 */
[----:B--2--5:R-:W-:-:S04]  /*0870*/  FADD R12, R7, -R12 ;  /* 0x8000000c070c7221 */ /* 0x024fc80000000000 */
[----:B------:R-:W-:Y:S01]  /*0880*/  FMUL R12, R12, R12 ;  /* 0x0000000c0c0c7220 */ /* 0x000fe20000400000 */
[----:B----4-:R-:W-:Y:S01]  /*0890*/  FADD R11, R6, -R11 ;  /* 0x8000000b060b7221 */ /* 0x010fe20000000000 */
[----:B---3--:R-:W-:-:S03]  /*08a0*/  FADD R14, R7, -R14 ;  /* 0x8000000e070e7221 */ /* 0x008fc60000000000 */
[----:B------:R-:W-:Y:S01]  /*08b0*/  FFMA R11, R11, R11, R12 ;  /* 0x0000000b0b0b7223 */ /* 0x000fe2000000000c */
[----:B------:R-:W-:Y:S01]  /*08c0*/  FADD R13, R6, -R13 ;  /* 0x8000000d060d7221 */ /* 0x000fe20000000000 */
[----:B------:R-:W-:-:S03]  /*08d0*/  FMUL R14, R14, R14 ;  /* 0x0000000e0e0e7220 */ /* 0x000fc60000400000 */
[-C--:B------:R-:W-:Y:S01]  /*08e0*/  FSETP.GEU.AND P0, PT, R11, R10.reuse, PT ;  /* 0x0000000a0b00720b */ /* 0x080fe20003f0e000 */
[----:B------:R-:W-:Y:S01]  /*08f0*/  FADD R16, R7, -R16 ;  /* 0x8000001007107221 */ /* 0x000fe20000000000 */
[----:B------:R-:W-:Y:S02]  /*0900*/  FFMA R13, R13, R13, R14 ;  /* 0x0000000d0d0d7223 */ /* 0x000fe4000000000e */
        /* <DEDUP_REMOVED lines=9> */
[-C--:B------:R-:W-:Y:S02]  /*09a0*/  FSETP.GEU.AND P2, PT, R15, R10.reuse, PT ;  /* 0x0000000a0f00720b */ /* 0x080fe40003f4e000 */
[----:B------:R-:W-:Y:S02]  /*09b0*/  FFMA R17, R17, R17, R18 ;  /* 0x0000001111117223 */ /* 0x000fe40000000012 */
[----:B------:R-:W-:-:S04]  /*09c0*/  FSEL R10, R15, R10, !P2 ;  /* 0x0000000a0f0a7208 */ /* 0x000fc80005000000 */
[----:B------:R-:W-:Y:S02]  /*09d0*/  FSETP.GEU.AND P3, PT, R17, R10, PT ;  /* 0x0000000a1100720b */ /* 0x000fe40003f6e000 */
[C---:B------:R-:W-:Y:S02]  /*09e0*/  SEL R8, R9.reuse, R8, !P0 ;  /* 0x0000000809087207 */ /* 0x040fe40004000000 */
[C---:B------:R-:W-:Y:S02]  /*09f0*/  @!P1 IADD3 R8, PT, PT, R9.reuse, 0x1, RZ ;  /* 0x0000000109089810 */ /* 0x040fe40007ffe0ff */
[----:B------:R-:W-:Y:S02]  /*0a00*/  @!P2 IADD3 R8, PT, PT, R9, 0x2, RZ ;  /* 0x000000020908a810 */ /* 0x000fe40007ffe0ff */
[----:B------:R-:W-:-:S05]  /*0a10*/  FSEL R10, R17, R10, !P3 ;  /* 0x0000000a110a7208 */ /* 0x000fca0005800000 */
[C---:B------:R-:W-:Y:S02]  /*0a20*/  @!P3 IADD3 R8, PT, PT, R9.reuse, 0x3, RZ ;  /* 0x000000030908b810 */ /* 0x040fe40007ffe0ff */
[----:B------:R-:W-:-:S07]  /*0a30*/  IADD3 R9, PT, PT, R9, 0x4, RZ ;  /* 0x0000000409097810 */ /* 0x000fce0007ffe0ff */
.L_x_19:
[----:B------:R-:W-:Y:S05]  /*0a40*/  BRA.U !UP1, `(.L_x_16) ;  /* 0x0000000109a07547 */ /* 0x000fea000b800000 */
[----:B------:R-:W-:Y:S02]  /*0a50*/  UISETP.NE.AND UP0, UPT, UR5, 0x1, UPT ;  /* 0x000000010500788c */ /* 0x000fe4000bf05270 */
[----:B------:R-:W-:-:S04]  /*0a60*/  ULOP3.LUT UR4, UR8, 0x1, URZ, 0xc0, !UPT ;  /* 0x0000000108047892 */ /* 0x000fc8000f8ec0ff */
[----:B------:R-:W-:-:S03]  /*0a70*/  UISETP.NE.U32.AND UP1, UPT, UR4, 0x1, UPT ;  /* 0x000000010400788c */ /* 0x000fc6000bf25070 */
        /* <DEDUP_REMOVED lines=16> */
[----:B------:R-:W-:Y:S01]  /*0b80*/  FSETP.GEU.AND P0, PT, R11, R10, PT ;  /* 0x0000000a0b00720b */ /* 0x000fe20003f0e000 */
[----:B------:R-:W-:-:S03]  /*0b90*/  FFMA R13, R13, R13, R14 ;  /* 0x0000000d0d0d7223 */ /* 0x000fc6000000000e */
[----:B------:R-:W-:-:S04]  /*0ba0*/  FSEL R10, R11, R10, !P0 ;  /* 0x0000000a0b0a7208 */ /* 0x000fc80004000000 */
[----:B------:R-:W-:Y:S02]  /*0bb0*/  FSETP.GEU.AND P1, PT, R13, R10, PT ;  /* 0x0000000a0d00720b */ /* 0x000fe40003f2e000 */
[----:B------:R-:W-:Y:S02]  /*0bc0*/  SEL R8, R9, R8, !P0 ;  /* 0x0000000809087207 */ /* 0x000fe40004000000 */
[----:B------:R-:W-:-:S09]  /*0bd0*/  FSEL R10, R13, R10, !P1 ;  /* 0x0000000a0d0a7208 */ /* 0x000fd20004800000 */
[C---:B------:R-:W-:Y:S02]  /*0be0*/  @!P1 IADD3 R8, PT, PT, R9.reuse, 0x1, RZ ;  /* 0x0000000109089810 */ /* 0x040fe40007ffe0ff */
[----:B------:R-:W-:-:S07]  /*0bf0*/  IADD3 R9, PT, PT, R9, 0x2, RZ ;  /* 0x0000000209097810 */ /* 0x000fce0007ffe0ff */
.L_x_20:
[----:B------:R-:W-:Y:S05]  /*0c00*/  BRA.U UP1, `(.L_x_16) ;  /* 0x0000000101307547 */ /* 0x000fea000b800000 */
[----:B------:R-:W0:Y:S08]  /*0c10*/  LDC.64 R4, c[0x0][0x398] ;  /* 0x0000e600ff047b82 */ /* 0x000e300000000a00 */
[----:B------:R-:W1:Y:S01]  /*0c20*/  LDC.64 R2, c[0x0][0x390] ;  /* 0x0000e400ff027b82 */ /* 0x000e620000000a00 */
[----:B0-----:R-:W-:-:S06]  /*0c30*/  IMAD.WIDE.U32 R4, R9, 0x4, R4 ;  /* 0x0000000409047825 */ /* 0x001fcc00078e0004 */
[----:B------:R-:W2:Y:S01]  /*0c40*/  LDG.E R4, desc[UR16][R4.64] ;  /* 0x0000001004047981 */ /* 0x000ea2000c1e1900 */
[----:B-1----:R-:W-:-:S06]  /*0c50*/  IMAD.WIDE.U32 R2, R9, 0x4, R2 ;  /* 0x0000000409027825 */ /* 0x002fcc00078e0002 */
[----:B------:R-:W3:Y:S01]  /*0c60*/  LDG.E R3, desc[UR16][R2.64] ;  /* 0x0000001002037981 */ /* 0x000ee2000c1e1900 */
[----:B--2--5:R-:W-:-:S04]  /*0c70*/  FADD R12, R7, -R4 ;  /* 0x80000004070c7221 */ /* 0x024fc80000000000 */
[----:B------:R-:W-:Y:S01]  /*0c80*/  FMUL R12, R12, R12 ;  /* 0x0000000c0c0c7220 */ /* 0x000fe20000400000 */
[----:B---3--:R-:W-:-:S04]  /*0c90*/  FADD R11, R6, -R3 ;  /* 0x80000003060b7221 */ /* 0x008fc80000000000 */
[----:B------:R-:W-:-:S05]  /*0ca0*/  FFMA R11, R11, R11, R12 ;  /* 0x0000000b0b0b7223 */ /* 0x000fca000000000c */
[----:B------:R-:W-:-:S04]  /*0cb0*/  FSETP.GEU.AND P0, PT, R11, R10, PT ;  /* 0x0000000a0b00720b */ /* 0x000fc80003f0e000 */
[----:B------:R-:W-:-:S09]  /*0cc0*/  SEL R8, R9, R8, !P0 ;  /* 0x0000000809087207 */ /* 0x000fd20004000000 */
.L_x_16:
[----:B------:R-:W0:Y:S01]  /*0cd0*/  LDC.64 R2, c[0x0][0x3a0] ;  /* 0x0000e800ff027b82 */ /* 0x000e220000000a00 */
[----:B------:R-:W-:-:S07]  /*0ce0*/  MOV R9, 0x1 ;  /* 0x0000000100097802 */ /* 0x000fce0000000f00 */
[----:B------:R-:W1:Y:S08]  /*0cf0*/  LDC.64 R4, c[0x0][0x3a8] ;  /* 0x0000ea00ff047b82 */ /* 0x000e700000000a00 */
[----:B------:R-:W2:Y:S08]  /*0d00*/  LDC.64 R10, c[0x0][0x3b0] ;  /* 0x0000ec00ff0a7b82 */ /* 0x000eb00000000a00 */
[----:B------:R-:W3:Y:S01]  /*0d10*/  LDC.64 R12, c[0x0][0x3b8] ;  /* 0x0000ee00ff0c7b82 */ /* 0x000ee20000000a00 */
[----:B0-----:R-:W-:-:S05]  /*0d20*/  IMAD.WIDE R2, R0, 0x4, R2 ;  /* 0x0000000400027825 */ /* 0x001fca00078e0202 */
[----:B------:R-:W-:Y:S01]  /*0d30*/  STG.E desc[UR16][R2.64], R8 ;  /* 0x0000000802007986 */ /* 0x000fe2000c101910 */
[----:B-1----:R-:W-:-:S05]  /*0d40*/  IMAD.WIDE.U32 R4, R8, 0x4, R4 ;  /* 0x0000000408047825 */ /* 0x002fca00078e0004 */
[----:B-----5:R-:W-:Y:S01]  /*0d50*/  REDG.E.ADD.F32.FTZ.RN.STRONG.GPU desc[UR16][R4.64], R6 ;  /* 0x00000006040079a6 */ /* 0x020fe2000c12f310 */
[----:B--2---:R-:W-:-:S05]  /*0d60*/  IMAD.WIDE.U32 R10, R8, 0x4, R10 ;  /* 0x00000004080a7825 */ /* 0x004fca00078e000a */
[----:B------:R-:W-:Y:S01]  /*0d70*/  REDG.E.ADD.F32.FTZ.RN.STRONG.GPU desc[UR16][R10.64], R7 ;  /* 0x000000070a0079a6 */ /* 0x000fe2000c12f310 */
[----:B---3--:R-:W-:-:S05]  /*0d80*/  IMAD.WIDE.U32 R12, R8, 0x4, R12 ;  /* 0x00000004080c7825 */ /* 0x008fca00078e000c */
[----:B------:R-:W-:Y:S01]  /*0d90*/  REDG.E.ADD.STRONG.GPU desc[UR16][R12.64], R9 ;  /* 0x000000090c00798e */ /* 0x000fe2000c12e110 */
[----:B------:R-:W-:Y:S05]  /*0da0*/  EXIT ;  /* 0x000000000000794d */ /* 0x000fea0003800000 */
.L_x_21:
        /* <DEDUP_REMOVED lines=13> */
.L_x_24:


//--------------------- .nv.shared.reserved.0     --------------------------
	.section	.nv.shared.reserved.0,"aw",@nobits
	.weak		__nv_reservedSMEM_offset_0_alias
	.size		__nv_reservedSMEM_offset_0_alias, 0, 64
	.other		__nv_reservedSMEM_offset_0_alias,@"STO_CUDA_RESERVED_SHARED STV_DEFAULT"
__nv_reservedSMEM_offset_0_alias:
	.zero		0
	.zero		64


//--------------------- .nv.constant0._Z16update_centroidsPfS_PKfS1_PKii --------------------------
	.section	.nv.constant0._Z16update_centroidsPfS_PKfS1_PKii,"a",@progbits
	.sectionflags	@""
	.align	4
.nv.constant0._Z16update_centroidsPfS_PKfS1_PKii:
	.zero		940


//--------------------- .nv.constant0._Z18assign_and_computePKfS0_S0_S0_PiPfS2_S1_ii --------------------------
	.section	.nv.constant0._Z18assign_and_computePKfS0_S0_S0_PiPfS2_S1_ii,"a",@progbits
	.sectionflags	@""
	.align	4
.nv.constant0._Z18assign_and_computePKfS0_S0_S0_PiPfS2_S1_ii:
	.zero		968


//--------------------- SYMBOLS --------------------------

	.type		.nv.reservedSmem.offset0,@object
	.size		.nv.reservedSmem.offset0,0x4
